	.target	sm_90a

	.elftype	@"ET_EXEC"


//--------------------- .note.nv.tkinfo           --------------------------
	.section	.note.nv.tkinfo,"",@"SHT_NOTE"
	.sectionflags	@"SHF_NOTE_NV_TKINFO"
	.tkinfo
        /*0018*/ 	.word	0x00000002
        /*0030*/ 	.string	""
        /*0030*/ 	.string	"ptxas"
        /*0030*/ 	.string	"Cuda compilation tools, release 13.0, V13.0.88"
        /*0030*/ 	.string	"Build cuda_13.0.r13.0/compiler.36424714_0"
        /*0030*/ 	.string	"-arch sm_90a -m 64 "



//--------------------- .note.nv.cuinfo           --------------------------
	.section	.note.nv.cuinfo,"",@"SHT_NOTE"
	.sectionflags	@"SHF_NOTE_NV_CUINFO"
        /*0018*/ 	.short	0x0002
        /*001a*/ 	.short	0x005a
        /*001c*/ 	.short	0x0082
	.zero		2


//--------------------- .nv.info                  --------------------------
	.section	.nv.info,"",@"SHT_CUDA_INFO"
	.align	4


	//----- nvinfo : EIATTR_REGCOUNT
	.align		4
        /*0000*/ 	.byte	0x04, 0x2f
        /*0002*/ 	.short	(.L_15 - .L_14)
	.align		4
.L_14:
        /*0004*/ 	.word	index@(_ZN7cutlass13device_kernelINS_4gemm6kernel13GemmUniversalIN4cute5tupleIJiiiiEEENS1_10collective13CollectiveMmaINS1_34MainloopSm90TmaGmmaWarpSpecializedILi4ENS5_IJNS4_1CILi1EEESB_SB_EEENS1_35KernelTmaWarpSpecializedCooperativeEEENS5_IJNSA_ILi256EEENSA_ILi128EEESG_EEENS_10tfloat32_tENS5_IJlSB_lEEESI_SJ_NS4_8TiledMMAINS4_8MMA_AtomIJNS4_4SM904GMMA30MMA_64x128x8_F32TF32TF32_SS_TNILNSN_7ScaleInE1ELSP_1EEEEEENS4_6LayoutINS5_IJNSA_ILi2EEESB_SB_EEENS5_IJSB_NSA_ILi0EEESV_EEEEENS5_IJNS4_10UnderscoreESY_SY_EEEEENS4_13SM90_TMA_LOADENS4_14ComposedLayoutINS4_7SwizzleILi3ELi4ELi3EEENS4_18smem_ptr_flag_bitsILi32EEENSS_INS5_IJNSA_ILi8EEENSA_ILi32EEEEEENS5_IJS18_SB_EEEEEEEvNS4_8identityES11_S1C_vS1D_EENS_8epilogue10collective6detail29Sm90TmaWarpSpecializedAdapterINS1G_15DefaultEpilogueISI_SJ_SJ_NS1F_6thread17LinearCombinationISI_Li1EffLNS1K_9ScaleType4KindE0ELNS_15FloatRoundStyleE2ESI_EENS1_15EpilogueDefaultEEEEEvvEEEEvNT_6ParamsE)
        /*0008*/ 	.word	0x000000a8


	//----- nvinfo : EIATTR_FRAME_SIZE
	.align		4
.L_15:
        /*000c*/ 	.byte	0x04, 0x11
        /*000e*/ 	.short	(.L_17 - .L_16)
	.align		4
.L_16:
        /*0010*/ 	.word	index@(_ZN7cutlass13device_kernelINS_4gemm6kernel13GemmUniversalIN4cute5tupleIJiiiiEEENS1_10collective13CollectiveMmaINS1_34MainloopSm90TmaGmmaWarpSpecializedILi4ENS5_IJNS4_1CILi1EEESB_SB_EEENS1_35KernelTmaWarpSpecializedCooperativeEEENS5_IJNSA_ILi256EEENSA_ILi128EEESG_EEENS_10tfloat32_tENS5_IJlSB_lEEESI_SJ_NS4_8TiledMMAINS4_8MMA_AtomIJNS4_4SM904GMMA30MMA_64x128x8_F32TF32TF32_SS_TNILNSN_7ScaleInE1ELSP_1EEEEEENS4_6LayoutINS5_IJNSA_ILi2EEESB_SB_EEENS5_IJSB_NSA_ILi0EEESV_EEEEENS5_IJNS4_10UnderscoreESY_SY_EEEEENS4_13SM90_TMA_LOADENS4_14ComposedLayoutINS4_7SwizzleILi3ELi4ELi3EEENS4_18smem_ptr_flag_bitsILi32EEENSS_INS5_IJNSA_ILi8EEENSA_ILi32EEEEEENS5_IJS18_SB_EEEEEEEvNS4_8identityES11_S1C_vS1D_EENS_8epilogue10collective6detail29Sm90TmaWarpSpecializedAdapterINS1G_15DefaultEpilogueISI_SJ_SJ_NS1F_6thread17LinearCombinationISI_Li1EffLNS1K_9ScaleType4KindE0ELNS_15FloatRoundStyleE2ESI_EENS1_15EpilogueDefaultEEEEEvvEEEEvNT_6ParamsE)
        /*0014*/ 	.word	0x00000000


	//----- nvinfo : EIATTR_MIN_STACK_SIZE
	.align		4
.L_17:
        /*0018*/ 	.byte	0x04, 0x12
        /*001a*/ 	.short	(.L_19 - .L_18)
	.align		4
.L_18:
        /*001c*/ 	.word	index@(_ZN7cutlass13device_kernelINS_4gemm6kernel13GemmUniversalIN4cute5tupleIJiiiiEEENS1_10collective13CollectiveMmaINS1_34MainloopSm90TmaGmmaWarpSpecializedILi4ENS5_IJNS4_1CILi1EEESB_SB_EEENS1_35KernelTmaWarpSpecializedCooperativeEEENS5_IJNSA_ILi256EEENSA_ILi128EEESG_EEENS_10tfloat32_tENS5_IJlSB_lEEESI_SJ_NS4_8TiledMMAINS4_8MMA_AtomIJNS4_4SM904GMMA30MMA_64x128x8_F32TF32TF32_SS_TNILNSN_7ScaleInE1ELSP_1EEEEEENS4_6LayoutINS5_IJNSA_ILi2EEESB_SB_EEENS5_IJSB_NSA_ILi0EEESV_EEEEENS5_IJNS4_10UnderscoreESY_SY_EEEEENS4_13SM90_TMA_LOADENS4_14ComposedLayoutINS4_7SwizzleILi3ELi4ELi3EEENS4_18smem_ptr_flag_bitsILi32EEENSS_INS5_IJNSA_ILi8EEENSA_ILi32EEEEEENS5_IJS18_SB_EEEEEEEvNS4_8identityES11_S1C_vS1D_EENS_8epilogue10collective6detail29Sm90TmaWarpSpecializedAdapterINS1G_15DefaultEpilogueISI_SJ_SJ_NS1F_6thread17LinearCombinationISI_Li1EffLNS1K_9ScaleType4KindE0ELNS_15FloatRoundStyleE2ESI_EENS1_15EpilogueDefaultEEEEEvvEEEEvNT_6ParamsE)
        /*0020*/ 	.word	0x00000000
.L_19:


//--------------------- .nv.compat                --------------------------
	.section	.nv.compat,"",@"SHT_CUDA_COMPAT_INFO"
	.align	4
        /*0000*/ 	.byte	0x02, 0x09, 0x01, 0x00, 0x02, 0x02, 0x04, 0x00, 0x02, 0x05, 0x05, 0x00, 0x03, 0x07, 0x01, 0x01
        /*0010*/ 	.byte	0x02, 0x03, 0x01, 0x00, 0x02, 0x06, 0x01, 0x00, 0x04, 0x0b, 0x08, 0x00, 0x00, 0x00, 0x00, 0x00
        /*0020*/ 	.byte	0x00, 0x00, 0x00, 0x00


//--------------------- .nv.info._ZN7cutlass13device_kernelINS_4gemm6kernel13GemmUniversalIN4cute5tupleIJiiiiEEENS1_10collective13CollectiveMmaINS1_34MainloopSm90TmaGmmaWarpSpecializedILi4ENS5_IJNS4_1CILi1EEESB_SB_EEENS1_35KernelTmaWarpSpecializedCooperativeEEENS5_IJNSA_ILi256EEENSA_ILi128EEESG_EEENS_10tfloat32_tENS5_IJlSB_lEEESI_SJ_NS4_8TiledMMAINS4_8MMA_AtomIJNS4_4SM904GMMA30MMA_64x128x8_F32TF32TF32_SS_TNILNSN_7ScaleInE1ELSP_1EEEEEENS4_6LayoutINS5_IJNSA_ILi2EEESB_SB_EEENS5_IJSB_NSA_ILi0EEESV_EEEEENS5_IJNS4_10UnderscoreESY_SY_EEEEENS4_13SM90_TMA_LOADENS4_14ComposedLayoutINS4_7SwizzleILi3ELi4ELi3EEENS4_18smem_ptr_flag_bitsILi32EEENSS_INS5_IJNSA_ILi8EEENSA_ILi32EEEEEENS5_IJS18_SB_EEEEEEEvNS4_8identityES11_S1C_vS1D_EENS_8epilogue10collective6detail29Sm90TmaWarpSpecializedAdapterINS1G_15DefaultEpilogueISI_SJ_SJ_NS1F_6thread17LinearCombinationISI_Li1EffLNS1K_9ScaleType4KindE0ELNS_15FloatRoundStyleE2ESI_EENS1_15EpilogueDefaultEEEEEvvEEEEvNT_6ParamsE --------------------------
	.section	.nv.info._ZN7cutlass13device_kernelINS_4gemm6kernel13GemmUniversalIN4cute5tupleIJiiiiEEENS1_10collective13CollectiveMmaINS1_34MainloopSm90TmaGmmaWarpSpecializedILi4ENS5_IJNS4_1CILi1EEESB_SB_EEENS1_35KernelTmaWarpSpecializedCooperativeEEENS5_IJNSA_ILi256EEENSA_ILi128EEESG_EEENS_10tfloat32_tENS5_IJlSB_lEEESI_SJ_NS4_8TiledMMAINS4_8MMA_AtomIJNS4_4SM904GMMA30MMA_64x128x8_F32TF32TF32_SS_TNILNSN_7ScaleInE1ELSP_1EEEEEENS4_6LayoutINS5_IJNSA_ILi2EEESB_SB_EEENS5_IJSB_NSA_ILi0EEESV_EEEEENS5_IJNS4_10UnderscoreESY_SY_EEEEENS4_13SM90_TMA_LOADENS4_14ComposedLayoutINS4_7SwizzleILi3ELi4ELi3EEENS4_18smem_ptr_flag_bitsILi32EEENSS_INS5_IJNSA_ILi8EEENSA_ILi32EEEEEENS5_IJS18_SB_EEEEEEEvNS4_8identityES11_S1C_vS1D_EENS_8epilogue10collective6detail29Sm90TmaWarpSpecializedAdapterINS1G_15DefaultEpilogueISI_SJ_SJ_NS1F_6thread17LinearCombinationISI_Li1EffLNS1K_9ScaleType4KindE0ELNS_15FloatRoundStyleE2ESI_EENS1_15EpilogueDefaultEEEEEvvEEEEvNT_6ParamsE,"",@"SHT_CUDA_INFO"
	.sectionflags	@""
	.align	4


	//----- nvinfo : EIATTR_CUDA_API_VERSION
	.align		4
        /*0000*/ 	.byte	0x04, 0x37
        /*0002*/ 	.short	(.L_21 - .L_20)
.L_20:
        /*0004*/ 	.word	0x00000082


	//----- nvinfo : EIATTR_KPARAM_INFO
	.align		4
.L_21:
        /*0008*/ 	.byte	0x04, 0x17
        /*000a*/ 	.short	(.L_23 - .L_22)
.L_22:
        /*000c*/ 	.word	0x00000000
        /*0010*/ 	.short	0x0000
        /*0012*/ 	.short	0x0070
        /*0014*/ 	.byte	0x00, 0xf0, 0x01, 0x10


	//----- nvinfo : EIATTR_SPARSE_MMA_MASK
	.align		4
.L_23:
        /*0018*/ 	.byte	0x03, 0x50
        /*001a*/ 	.short	0x0000


	//----- nvinfo : EIATTR_MAXREG_COUNT
	.align		4
        /*001c*/ 	.byte	0x03, 0x1b
        /*001e*/ 	.short	0x00a8


	//----- nvinfo : EIATTR_NUM_BARRIERS
	.align		4
        /*0020*/ 	.byte	0x02, 0x4c
        /*0022*/ 	.byte	0x01
	.zero		1


	//----- nvinfo : EIATTR_EXTERNS
	.align		4
        /*0024*/ 	.byte	0x04, 0x0f
        /*0026*/ 	.short	(.L_25 - .L_24)


	//   ....[0]....
	.align		4
.L_24:
        /*0028*/ 	.word	index@(__assertfail)


	//----- nvinfo : EIATTR_MERCURY_ISA_VERSION
	.align		4
.L_25:
        /*002c*/ 	.byte	0x03, 0x5f
        /*002e*/ 	.short	0x0101


	//----- nvinfo : EIATTR_INT_WARP_WIDE_INSTR_OFFSETS
	.align		4
        /*0030*/ 	.byte	0x04, 0x31
        /*0032*/ 	.short	(.L_27 - .L_26)


	//   ....[0]....
.L_26:
        /*0034*/ 	.word	0x000003b0


	//   ....[1]....
        /*0038*/ 	.word	0x000003e0


	//   ....[2]....
        /*003c*/ 	.word	0x000004c0


	//----- nvinfo : EIATTR_COOP_GROUP_MASK_REGIDS
	.align		4
.L_27:
        /*0040*/ 	.byte	0x04, 0x29
        /*0042*/ 	.short	(.L_29 - .L_28)


	//   ....[0]....
.L_28:
        /*0044*/ 	.word	0xffffffff


	//   ....[1]....
        /*0048*/ 	.word	0xffffffff


	//   ....[2]....
        /*004c*/ 	.word	0xffffffff


	//   ....[3]....
        /*0050*/ 	.word	0xffffffff


	//   ....[4]....
        /*0054*/ 	.word	0xffffffff


	//----- nvinfo : EIATTR_COOP_GROUP_INSTR_OFFSETS
	.align		4
.L_29:
        /*0058*/ 	.byte	0x04, 0x28
        /*005a*/ 	.short	(.L_31 - .L_30)


	//   ....[0]....
.L_30:
        /*005c*/ 	.word	0x00000060


	//   ....[1]....
        /*0060*/ 	.word	0x00000070


	//   ....[2]....
        /*0064*/ 	.word	0x00000130


	//   ....[3]....
        /*0068*/ 	.word	0x000002c0


	//   ....[4]....
        /*006c*/ 	.word	0x00000f70


	//----- nvinfo : EIATTR_REG_RECONFIG
	.align		4
.L_31:
        /*0070*/ 	.byte	0x01, 0x54
	.zero		2


	//----- nvinfo : EIATTR_SYSCALL_OFFSETS
	.align		4
        /*0074*/ 	.byte	0x04, 0x46
        /*0076*/ 	.short	(.L_33 - .L_32)


	//   ....[0]....
.L_32:
        /*0078*/ 	.word	0x00001130


	//----- nvinfo : EIATTR_MBARRIER_INSTR_OFFSETS
	.align		4
.L_33:
        /*007c*/ 	.byte	0x04, 0x39
        /*007e*/ 	.short	(.L_35 - .L_34)


	//   ....[0]....
.L_34:
        /*0080*/ 	.word	0x00000230
        /*0084*/ 	.word	0x000000ff
        /*0088*/ 	.word	0x00000000
        /*008c*/ 	.short	0x0100
        /*008e*/ 	.byte	0x08
	.zero		1


	//   ....[1]....
        /*0090*/ 	.word	0x00000240
        /*0094*/ 	.word	0x000000ff
        /*0098*/ 	.word	0x00000020
        /*009c*/ 	.short	0x0100
        /*009e*/ 	.byte	0x08
	.zero		1


	//   ....[2]....
        /*00a0*/ 	.word	0x00000250
        /*00a4*/ 	.word	0x000000ff
        /*00a8*/ 	.word	0x00000008
        /*00ac*/ 	.short	0x0100
        /*00ae*/ 	.byte	0x08
	.zero		1


	//   ....[3]....
        /*00b0*/ 	.word	0x00000260
        /*00b4*/ 	.word	0x000000ff
        /*00b8*/ 	.word	0x00000028
        /*00bc*/ 	.short	0x0100
        /*00be*/ 	.byte	0x08
	.zero		1


	//   ....[4]....
        /*00c0*/ 	.word	0x00000270
        /*00c4*/ 	.word	0x000000ff
        /*00c8*/ 	.word	0x00000010
        /*00cc*/ 	.short	0x0100
        /*00ce*/ 	.byte	0x08
	.zero		1


	//   ....[5]....
        /*00d0*/ 	.word	0x00000280
        /*00d4*/ 	.word	0x000000ff
        /*00d8*/ 	.word	0x00000030
        /*00dc*/ 	.short	0x0100
        /*00de*/ 	.byte	0x08
	.zero		1


	//   ....[6]....
        /*00e0*/ 	.word	0x00000290
        /*00e4*/ 	.word	0x000000ff
        /*00e8*/ 	.word	0x00000018
        /*00ec*/ 	.short	0x0100
        /*00ee*/ 	.byte	0x08
	.zero		1


	//   ....[7]....
        /*00f0*/ 	.word	0x000002a0
        /*00f4*/ 	.word	0x000000ff
        /*00f8*/ 	.word	0x00000038
        /*00fc*/ 	.short	0x0100
        /*00fe*/ 	.byte	0x08
	.zero		1


	//   ....[8]....
        /*0100*/ 	.word	0x00000530
        /*0104*/ 	.word	0x000000ff
        /*0108*/ 	.word	0x00000050
        /*010c*/ 	.short	0x0100
        /*010e*/ 	.byte	0x06
	.zero		1


	//   ....[9]....
        /*0110*/ 	.word	0x00000590
        /*0114*/ 	.word	0x000000ff
        /*0118*/ 	.word	0x00000058
        /*011c*/ 	.short	0x0100
        /*011e*/ 	.byte	0x06
	.zero		1


	//   ....[10]....
        /*0120*/ 	.word	0x000011b0
        /*0124*/ 	.word	0x00000003
        /*0128*/ 	.word	0x00000000
        /*012c*/ 	.short	0x010a
        /*012e*/ 	.byte	0x3f
	.zero		1


	//   ....[11]....
        /*0130*/ 	.word	0x000011f0
        /*0134*/ 	.word	0x00000003
        /*0138*/ 	.word	0x00000000
        /*013c*/ 	.short	0x010a
        /*013e*/ 	.byte	0x3f
	.zero		1


	//   ....[12]....
        /*0140*/ 	.word	0x00001fe0
        /*0144*/ 	.word	0x000000ff
        /*0148*/ 	.word	0x00000000
        /*014c*/ 	.short	0x010a
        /*014e*/ 	.byte	0x09
	.zero		1


	//   ....[13]....
        /*0150*/ 	.word	0x00002020
        /*0154*/ 	.word	0x000000ff
        /*0158*/ 	.word	0x00000000
        /*015c*/ 	.short	0x010a
        /*015e*/ 	.byte	0x09
	.zero		1


	//   ....[14]....
        /*0160*/ 	.word	0x00002cc0
        /*0164*/ 	.word	0x000000ff
        /*0168*/ 	.word	0x00000000
        /*016c*/ 	.short	0x0101
        /*016e*/ 	.byte	0x08
	.zero		1


	//   ....[15]....
        /*0170*/ 	.word	0x00002ea0
        /*0174*/ 	.word	0x000000ff
        /*0178*/ 	.word	0x00000000
        /*017c*/ 	.short	0x0101
        /*017e*/ 	.byte	0x04
	.zero		1


	//   ....[16]....
        /*0180*/ 	.word	0x0000c340
        /*0184*/ 	.word	0x0000000c
        /*0188*/ 	.word	0x00000020
        /*018c*/ 	.short	0x010a
        /*018e*/ 	.byte	0x3f
	.zero		1


	//   ....[17]....
        /*0190*/ 	.word	0x0000c930
        /*0194*/ 	.word	0x00000005
        /*0198*/ 	.word	0x00000058
        /*019c*/ 	.short	0x0101
        /*019e*/ 	.byte	0x3f
	.zero		1


	//   ....[18]....
        /*01a0*/ 	.word	0x0000d030
        /*01a4*/ 	.word	0x00000007
        /*01a8*/ 	.word	0x00000000
        /*01ac*/ 	.short	0x010a
        /*01ae*/ 	.byte	0x3f
	.zero		1


	//   ....[19]....
        /*01b0*/ 	.word	0x0000d0b0
        /*01b4*/ 	.word	0x00000006
        /*01b8*/ 	.word	0x00000000
        /*01bc*/ 	.short	0x010a
        /*01be*/ 	.byte	0x3f
	.zero		1


	//   ....[20]....
        /*01c0*/ 	.word	0x0000d140
        /*01c4*/ 	.word	0x00000007
        /*01c8*/ 	.word	0x00000000
        /*01cc*/ 	.short	0x010a
        /*01ce*/ 	.byte	0x3f
	.zero		1


	//   ....[21]....
        /*01d0*/ 	.word	0x0000d1d0
        /*01d4*/ 	.word	0x00000005
        /*01d8*/ 	.word	0x00000000
        /*01dc*/ 	.short	0x010a
        /*01de*/ 	.byte	0x3f
	.zero		1


	//   ....[22]....
        /*01e0*/ 	.word	0x0000d230
        /*01e4*/ 	.word	0x00000003
        /*01e8*/ 	.word	0x00000000
        /*01ec*/ 	.short	0x010a
        /*01ee*/ 	.byte	0x3f
	.zero		1


	//   ....[23]....
        /*01f0*/ 	.word	0x0000d290
        /*01f4*/ 	.word	0x00000004
        /*01f8*/ 	.word	0x00000000
        /*01fc*/ 	.short	0x010a
        /*01fe*/ 	.byte	0x3f
	.zero		1


	//   ....[24]....
        /*0200*/ 	.word	0x0000d360
        /*0204*/ 	.word	0x0000000c
        /*0208*/ 	.word	0x00000020
        /*020c*/ 	.short	0x010a
        /*020e*/ 	.byte	0x3f
	.zero		1


	//   ....[25]....
        /*0210*/ 	.word	0x0000d430
        /*0214*/ 	.word	0x00000007
        /*0218*/ 	.word	0x00000000
        /*021c*/ 	.short	0x010a
        /*021e*/ 	.byte	0x3f
	.zero		1


	//   ....[26]....
        /*0220*/ 	.word	0x0000d480
        /*0224*/ 	.word	0x00000006
        /*0228*/ 	.word	0x00000000
        /*022c*/ 	.short	0x010a
        /*022e*/ 	.byte	0x3f
	.zero		1


	//   ....[27]....
        /*0230*/ 	.word	0x0000d4d0
        /*0234*/ 	.word	0x00000007
        /*0238*/ 	.word	0x00000000
        /*023c*/ 	.short	0x010a
        /*023e*/ 	.byte	0x3f
	.zero		1


	//----- nvinfo : EIATTR_NUM_MBARRIERS
	.align		4
.L_35:
        /*0240*/ 	.byte	0x03, 0x38
        /*0242*/ 	.short	0x000a


	//----- nvinfo : EIATTR_EXIT_INSTR_OFFSETS
	.align		4
        /*0244*/ 	.byte	0x04, 0x1c
        /*0246*/ 	.short	(.L_37 - .L_36)


	//   ....[0]....
.L_36:
        /*0248*/ 	.word	0x000005e0


	//   ....[1]....
        /*024c*/ 	.word	0x00000ea0


	//   ....[2]....
        /*0250*/ 	.word	0x0000b9b0


	//   ....[3]....
        /*0254*/ 	.word	0x0000bfe0


	//   ....[4]....
        /*0258*/ 	.word	0x0000d220


	//----- nvinfo : EIATTR_MAX_THREADS
	.align		4
.L_37:
        /*025c*/ 	.byte	0x04, 0x05
        /*025e*/ 	.short	(.L_39 - .L_38)
.L_38:
        /*0260*/ 	.word	0x00000180
        /*0264*/ 	.word	0x00000001
        /*0268*/ 	.word	0x00000001


	//----- nvinfo : EIATTR_CRS_STACK_SIZE
	.align		4
.L_39:
        /*026c*/ 	.byte	0x04, 0x1e
        /*026e*/ 	.short	(.L_41 - .L_40)
.L_40:
        /*0270*/ 	.word	0x00000000


	//----- nvinfo : EIATTR_CBANK_PARAM_SIZE
	.align		4
.L_41:
        /*0274*/ 	.byte	0x03, 0x19
        /*0276*/ 	.short	0x0470


	//----- nvinfo : EIATTR_PARAM_CBANK
	.align		4
        /*0278*/ 	.byte	0x04, 0x0a
        /*027a*/ 	.short	(.L_43 - .L_42)
	.align		4
.L_42:
        /*027c*/ 	.word	index@(.nv.constant0._ZN7cutlass13device_kernelINS_4gemm6kernel13GemmUniversalIN4cute5tupleIJiiiiEEENS1_10collective13CollectiveMmaINS1_34MainloopSm90TmaGmmaWarpSpecializedILi4ENS5_IJNS4_1CILi1EEESB_SB_EEENS1_35KernelTmaWarpSpecializedCooperativeEEENS5_IJNSA_ILi256EEENSA_ILi128EEESG_EEENS_10tfloat32_tENS5_IJlSB_lEEESI_SJ_NS4_8TiledMMAINS4_8MMA_AtomIJNS4_4SM904GMMA30MMA_64x128x8_F32TF32TF32_SS_TNILNSN_7ScaleInE1ELSP_1EEEEEENS4_6LayoutINS5_IJNSA_ILi2EEESB_SB_EEENS5_IJSB_NSA_ILi0EEESV_EEEEENS5_IJNS4_10UnderscoreESY_SY_EEEEENS4_13SM90_TMA_LOADENS4_14ComposedLayoutINS4_7SwizzleILi3ELi4ELi3EEENS4_18smem_ptr_flag_bitsILi32EEENSS_INS5_IJNSA_ILi8EEENSA_ILi32EEEEEENS5_IJS18_SB_EEEEEEEvNS4_8identityES11_S1C_vS1D_EENS_8epilogue10collective6detail29Sm90TmaWarpSpecializedAdapterINS1G_15DefaultEpilogueISI_SJ_SJ_NS1F_6thread17LinearCombinationISI_Li1EffLNS1K_9ScaleType4KindE0ELNS_15FloatRoundStyleE2ESI_EENS1_15EpilogueDefaultEEEEEvvEEEEvNT_6ParamsE)
        /*0280*/ 	.short	0x0210
        /*0282*/ 	.short	0x0470


	//----- nvinfo : EIATTR_SW_WAR
	.align		4
.L_43:
        /*0284*/ 	.byte	0x04, 0x36
        /*0286*/ 	.short	(.L_45 - .L_44)
.L_44:
        /*0288*/ 	.word	0x00000008
.L_45:


//--------------------- .nv.callgraph             --------------------------
	.section	.nv.callgraph,"",@"SHT_CUDA_CALLGRAPH"
	.align	4
	.sectionentsize	8
	.align		4
        /*0000*/ 	.word	0x00000000
	.align		4
        /*0004*/ 	.word	0xffffffff
	.align		4
        /*0008*/ 	.word	index@(_ZN7cutlass13device_kernelINS_4gemm6kernel13GemmUniversalIN4cute5tupleIJiiiiEEENS1_10collective13CollectiveMmaINS1_34MainloopSm90TmaGmmaWarpSpecializedILi4ENS5_IJNS4_1CILi1EEESB_SB_EEENS1_35KernelTmaWarpSpecializedCooperativeEEENS5_IJNSA_ILi256EEENSA_ILi128EEESG_EEENS_10tfloat32_tENS5_IJlSB_lEEESI_SJ_NS4_8TiledMMAINS4_8MMA_AtomIJNS4_4SM904GMMA30MMA_64x128x8_F32TF32TF32_SS_TNILNSN_7ScaleInE1ELSP_1EEEEEENS4_6LayoutINS5_IJNSA_ILi2EEESB_SB_EEENS5_IJSB_NSA_ILi0EEESV_EEEEENS5_IJNS4_10UnderscoreESY_SY_EEEEENS4_13SM90_TMA_LOADENS4_14ComposedLayoutINS4_7SwizzleILi3ELi4ELi3EEENS4_18smem_ptr_flag_bitsILi32EEENSS_INS5_IJNSA_ILi8EEENSA_ILi32EEEEEENS5_IJS18_SB_EEEEEEEvNS4_8identityES11_S1C_vS1D_EENS_8epilogue10collective6detail29Sm90TmaWarpSpecializedAdapterINS1G_15DefaultEpilogueISI_SJ_SJ_NS1F_6thread17LinearCombinationISI_Li1EffLNS1K_9ScaleType4KindE0ELNS_15FloatRoundStyleE2ESI_EENS1_15EpilogueDefaultEEEEEvvEEEEvNT_6ParamsE)
	.align		4
        /*000c*/ 	.word	index@(__assertfail)
	.align		4
        /*0010*/ 	.word	0x00000000
	.align		4
        /*0014*/ 	.word	0xfffffffe
	.align		4
        /*0018*/ 	.word	0x00000000
	.align		4
        /*001c*/ 	.word	0xfffffffd
	.align		4
        /*0020*/ 	.word	0x00000000
	.align		4
        /*0024*/ 	.word	0xfffffffc


//--------------------- .nv.constant4             --------------------------
	.section	.nv.constant4,"a",@progbits
	.align	8
	.align		8
.nv.constant4:
        /*0000*/ 	.dword	__assertfail
	.align		8
        /*0008*/ 	.dword	__unnamed_1
	.align		8
        /*0010*/ 	.dword	_ZN39_INTERNAL_7d038f45_4_k_cu_53e6f66c_61194cuda3std3__45__cpo5beginE
	.align		8
        /*0018*/ 	.dword	_ZN39_INTERNAL_7d038f45_4_k_cu_53e6f66c_61194cuda3std3__45__cpo3endE
	.align		8
        /*0020*/ 	.dword	_ZN39_INTERNAL_7d038f45_4_k_cu_53e6f66c_61194cuda3std3__45__cpo6cbeginE
	.align		8
        /*0028*/ 	.dword	_ZN39_INTERNAL_7d038f45_4_k_cu_53e6f66c_61194cuda3std3__45__cpo4cendE
	.align		8
        /*0030*/ 	.dword	_ZN39_INTERNAL_7d038f45_4_k_cu_53e6f66c_61194cuda3std3__441_GLOBAL__N__7d038f45_4_k_cu_53e6f66c_61196ignoreE
	.align		8
        /*0038*/ 	.dword	_ZN39_INTERNAL_7d038f45_4_k_cu_53e6f66c_61194cuda3std3__419piecewise_constructE
	.align		8
        /*0040*/ 	.dword	_ZN39_INTERNAL_7d038f45_4_k_cu_53e6f66c_61194cuda3std3__48in_placeE
	.align		8
        /*0048*/ 	.dword	_ZN39_INTERNAL_7d038f45_4_k_cu_53e6f66c_61194cuda3std6ranges3__45__cpo4swapE
	.align		8
        /*0050*/ 	.dword	_ZN39_INTERNAL_7d038f45_4_k_cu_53e6f66c_61194cuda3std6ranges3__45__cpo9iter_moveE
	.align		8
        /*0058*/ 	.dword	_ZN39_INTERNAL_7d038f45_4_k_cu_53e6f66c_61194cute7productE
	.align		8
        /*0060*/ 	.dword	_ZN39_INTERNAL_7d038f45_4_k_cu_53e6f66c_61194cute1_E
	.align		8
        /*0068*/ 	.dword	$str$22
	.align		8
        /*0070*/ 	.dword	$str$23


//--------------------- .text._ZN7cutlass13device_kernelINS_4gemm6kernel13GemmUniversalIN4cute5tupleIJiiiiEEENS1_10collective13CollectiveMmaINS1_34MainloopSm90TmaGmmaWarpSpecializedILi4ENS5_IJNS4_1CILi1EEESB_SB_EEENS1_35KernelTmaWarpSpecializedCooperativeEEENS5_IJNSA_ILi256EEENSA_ILi128EEESG_EEENS_10tfloat32_tENS5_IJlSB_lEEESI_SJ_NS4_8TiledMMAINS4_8MMA_AtomIJNS4_4SM904GMMA30MMA_64x128x8_F32TF32TF32_SS_TNILNSN_7ScaleInE1ELSP_1EEEEEENS4_6LayoutINS5_IJNSA_ILi2EEESB_SB_EEENS5_IJSB_NSA_ILi0EEESV_EEEEENS5_IJNS4_10UnderscoreESY_SY_EEEEENS4_13SM90_TMA_LOADENS4_14ComposedLayoutINS4_7SwizzleILi3ELi4ELi3EEENS4_18smem_ptr_flag_bitsILi32EEENSS_INS5_IJNSA_ILi8EEENSA_ILi32EEEEEENS5_IJS18_SB_EEEEEEEvNS4_8identityES11_S1C_vS1D_EENS_8epilogue10collective6detail29Sm90TmaWarpSpecializedAdapterINS1G_15DefaultEpilogueISI_SJ_SJ_NS1F_6thread17LinearCombinationISI_Li1EffLNS1K_9ScaleType4KindE0ELNS_15FloatRoundStyleE2ESI_EENS1_15EpilogueDefaultEEEEEvvEEEEvNT_6ParamsE --------------------------
	.section	.text._ZN7cutlass13device_kernelINS_4gemm6kernel13GemmUniversalIN4cute5tupleIJiiiiEEENS1_10collective13CollectiveMmaINS1_34MainloopSm90TmaGmmaWarpSpecializedILi4ENS5_IJNS4_1CILi1EEESB_SB_EEENS1_35KernelTmaWarpSpecializedCooperativeEEENS5_IJNSA_ILi256EEENSA_ILi128EEESG_EEENS_10tfloat32_tENS5_IJlSB_lEEESI_SJ_NS4_8TiledMMAINS4_8MMA_AtomIJNS4_4SM904GMMA30MMA_64x128x8_F32TF32TF32_SS_TNILNSN_7ScaleInE1ELSP_1EEEEEENS4_6LayoutINS5_IJNSA_ILi2EEESB_SB_EEENS5_IJSB_NSA_ILi0EEESV_EEEEENS5_IJNS4_10UnderscoreESY_SY_EEEEENS4_13SM90_TMA_LOADENS4_14ComposedLayoutINS4_7SwizzleILi3ELi4ELi3EEENS4_18smem_ptr_flag_bitsILi32EEENSS_INS5_IJNSA_ILi8EEENSA_ILi32EEEEEENS5_IJS18_SB_EEEEEEEvNS4_8identityES11_S1C_vS1D_EENS_8epilogue10collective6detail29Sm90TmaWarpSpecializedAdapterINS1G_15DefaultEpilogueISI_SJ_SJ_NS1F_6thread17LinearCombinationISI_Li1EffLNS1K_9ScaleType4KindE0ELNS_15FloatRoundStyleE2ESI_EENS1_15EpilogueDefaultEEEEEvvEEEEvNT_6ParamsE,"ax",@progbits
	.align	128
.text._ZN7cutlass13device_kernelINS_4gemm6kernel13GemmUniversalIN4cute5tupleIJiiiiEEENS1_10collective13CollectiveMmaINS1_34MainloopSm90TmaGmmaWarpSpecializedILi4ENS5_IJNS4_1CILi1EEESB_SB_EEENS1_35KernelTmaWarpSpecializedCooperativeEEENS5_IJNSA_ILi256EEENSA_ILi128EEESG_EEENS_10tfloat32_tENS5_IJlSB_lEEESI_SJ_NS4_8TiledMMAINS4_8MMA_AtomIJNS4_4SM904GMMA30MMA_64x128x8_F32TF32TF32_SS_TNILNSN_7ScaleInE1ELSP_1EEEEEENS4_6LayoutINS5_IJNSA_ILi2EEESB_SB_EEENS5_IJSB_NSA_ILi0EEESV_EEEEENS5_IJNS4_10UnderscoreESY_SY_EEEEENS4_13SM90_TMA_LOADENS4_14ComposedLayoutINS4_7SwizzleILi3ELi4ELi3EEENS4_18smem_ptr_flag_bitsILi32EEENSS_INS5_IJNSA_ILi8EEENSA_ILi32EEEEEENS5_IJS18_SB_EEEEEEEvNS4_8identityES11_S1C_vS1D_EENS_8epilogue10collective6detail29Sm90TmaWarpSpecializedAdapterINS1G_15DefaultEpilogueISI_SJ_SJ_NS1F_6thread17LinearCombinationISI_Li1EffLNS1K_9ScaleType4KindE0ELNS_15FloatRoundStyleE2ESI_EENS1_15EpilogueDefaultEEEEEvvEEEEvNT_6ParamsE:
        .type           _ZN7cutlass13device_kernelINS_4gemm6kernel13GemmUniversalIN4cute5tupleIJiiiiEEENS1_10collective13CollectiveMmaINS1_34MainloopSm90TmaGmmaWarpSpecializedILi4ENS5_IJNS4_1CILi1EEESB_SB_EEENS1_35KernelTmaWarpSpecializedCooperativeEEENS5_IJNSA_ILi256EEENSA_ILi128EEESG_EEENS_10tfloat32_tENS5_IJlSB_lEEESI_SJ_NS4_8TiledMMAINS4_8MMA_AtomIJNS4_4SM904GMMA30MMA_64x128x8_F32TF32TF32_SS_TNILNSN_7ScaleInE1ELSP_1EEEEEENS4_6LayoutINS5_IJNSA_ILi2EEESB_SB_EEENS5_IJSB_NSA_ILi0EEESV_EEEEENS5_IJNS4_10UnderscoreESY_SY_EEEEENS4_13SM90_TMA_LOADENS4_14ComposedLayoutINS4_7SwizzleILi3ELi4ELi3EEENS4_18smem_ptr_flag_bitsILi32EEENSS_INS5_IJNSA_ILi8EEENSA_ILi32EEEEEENS5_IJS18_SB_EEEEEEEvNS4_8identityES11_S1C_vS1D_EENS_8epilogue10collective6detail29Sm90TmaWarpSpecializedAdapterINS1G_15DefaultEpilogueISI_SJ_SJ_NS1F_6thread17LinearCombinationISI_Li1EffLNS1K_9ScaleType4KindE0ELNS_15FloatRoundStyleE2ESI_EENS1_15EpilogueDefaultEEEEEvvEEEEvNT_6ParamsE,@function
        .size           _ZN7cutlass13device_kernelINS_4gemm6kernel13GemmUniversalIN4cute5tupleIJiiiiEEENS1_10collective13CollectiveMmaINS1_34MainloopSm90TmaGmmaWarpSpecializedILi4ENS5_IJNS4_1CILi1EEESB_SB_EEENS1_35KernelTmaWarpSpecializedCooperativeEEENS5_IJNSA_ILi256EEENSA_ILi128EEESG_EEENS_10tfloat32_tENS5_IJlSB_lEEESI_SJ_NS4_8TiledMMAINS4_8MMA_AtomIJNS4_4SM904GMMA30MMA_64x128x8_F32TF32TF32_SS_TNILNSN_7ScaleInE1ELSP_1EEEEEENS4_6LayoutINS5_IJNSA_ILi2EEESB_SB_EEENS5_IJSB_NSA_ILi0EEESV_EEEEENS5_IJNS4_10UnderscoreESY_SY_EEEEENS4_13SM90_TMA_LOADENS4_14ComposedLayoutINS4_7SwizzleILi3ELi4ELi3EEENS4_18smem_ptr_flag_bitsILi32EEENSS_INS5_IJNSA_ILi8EEENSA_ILi32EEEEEENS5_IJS18_SB_EEEEEEEvNS4_8identityES11_S1C_vS1D_EENS_8epilogue10collective6detail29Sm90TmaWarpSpecializedAdapterINS1G_15DefaultEpilogueISI_SJ_SJ_NS1F_6thread17LinearCombinationISI_Li1EffLNS1K_9ScaleType4KindE0ELNS_15FloatRoundStyleE2ESI_EENS1_15EpilogueDefaultEEEEEvvEEEEvNT_6ParamsE,(.L_x_320 - _ZN7cutlass13device_kernelINS_4gemm6kernel13GemmUniversalIN4cute5tupleIJiiiiEEENS1_10collective13CollectiveMmaINS1_34MainloopSm90TmaGmmaWarpSpecializedILi4ENS5_IJNS4_1CILi1EEESB_SB_EEENS1_35KernelTmaWarpSpecializedCooperativeEEENS5_IJNSA_ILi256EEENSA_ILi128EEESG_EEENS_10tfloat32_tENS5_IJlSB_lEEESI_SJ_NS4_8TiledMMAINS4_8MMA_AtomIJNS4_4SM904GMMA30MMA_64x128x8_F32TF32TF32_SS_TNILNSN_7ScaleInE1ELSP_1EEEEEENS4_6LayoutINS5_IJNSA_ILi2EEESB_SB_EEENS5_IJSB_NSA_ILi0EEESV_EEEEENS5_IJNS4_10UnderscoreESY_SY_EEEEENS4_13SM90_TMA_LOADENS4_14ComposedLayoutINS4_7SwizzleILi3ELi4ELi3EEENS4_18smem_ptr_flag_bitsILi32EEENSS_INS5_IJNSA_ILi8EEENSA_ILi32EEEEEENS5_IJS18_SB_EEEEEEEvNS4_8identityES11_S1C_vS1D_EENS_8epilogue10collective6detail29Sm90TmaWarpSpecializedAdapterINS1G_15DefaultEpilogueISI_SJ_SJ_NS1F_6thread17LinearCombinationISI_Li1EffLNS1K_9ScaleType4KindE0ELNS_15FloatRoundStyleE2ESI_EENS1_15EpilogueDefaultEEEEEvvEEEEvNT_6ParamsE)
        .other          _ZN7cutlass13device_kernelINS_4gemm6kernel13GemmUniversalIN4cute5tupleIJiiiiEEENS1_10collective13CollectiveMmaINS1_34MainloopSm90TmaGmmaWarpSpecializedILi4ENS5_IJNS4_1CILi1EEESB_SB_EEENS1_35KernelTmaWarpSpecializedCooperativeEEENS5_IJNSA_ILi256EEENSA_ILi128EEESG_EEENS_10tfloat32_tENS5_IJlSB_lEEESI_SJ_NS4_8TiledMMAINS4_8MMA_AtomIJNS4_4SM904GMMA30MMA_64x128x8_F32TF32TF32_SS_TNILNSN_7ScaleInE1ELSP_1EEEEEENS4_6LayoutINS5_IJNSA_ILi2EEESB_SB_EEENS5_IJSB_NSA_ILi0EEESV_EEEEENS5_IJNS4_10UnderscoreESY_SY_EEEEENS4_13SM90_TMA_LOADENS4_14ComposedLayoutINS4_7SwizzleILi3ELi4ELi3EEENS4_18smem_ptr_flag_bitsILi32EEENSS_INS5_IJNSA_ILi8EEENSA_ILi32EEEEEENS5_IJS18_SB_EEEEEEEvNS4_8identityES11_S1C_vS1D_EENS_8epilogue10collective6detail29Sm90TmaWarpSpecializedAdapterINS1G_15DefaultEpilogueISI_SJ_SJ_NS1F_6thread17LinearCombinationISI_Li1EffLNS1K_9ScaleType4KindE0ELNS_15FloatRoundStyleE2ESI_EENS1_15EpilogueDefaultEEEEEvvEEEEvNT_6ParamsE,@"STO_CUDA_ENTRY STV_DEFAULT"
_ZN7cutlass13device_kernelINS_4gemm6kernel13GemmUniversalIN4cute5tupleIJiiiiEEENS1_10collective13CollectiveMmaINS1_34MainloopSm90TmaGmmaWarpSpecializedILi4ENS5_IJNS4_1CILi1EEESB_SB_EEENS1_35KernelTmaWarpSpecializedCooperativeEEENS5_IJNSA_ILi256EEENSA_ILi128EEESG_EEENS_10tfloat32_tENS5_IJlSB_lEEESI_SJ_NS4_8TiledMMAINS4_8MMA_AtomIJNS4_4SM904GMMA30MMA_64x128x8_F32TF32TF32_SS_TNILNSN_7ScaleInE1ELSP_1EEEEEENS4_6LayoutINS5_IJNSA_ILi2EEESB_SB_EEENS5_IJSB_NSA_ILi0EEESV_EEEEENS5_IJNS4_10UnderscoreESY_SY_EEEEENS4_13SM90_TMA_LOADENS4_14ComposedLayoutINS4_7SwizzleILi3ELi4ELi3EEENS4_18smem_ptr_flag_bitsILi32EEENSS_INS5_IJNSA_ILi8EEENSA_ILi32EEEEEENS5_IJS18_SB_EEEEEEEvNS4_8identityES11_S1C_vS1D_EENS_8epilogue10collective6detail29Sm90TmaWarpSpecializedAdapterINS1G_15DefaultEpilogueISI_SJ_SJ_NS1F_6thread17LinearCombinationISI_Li1EffLNS1K_9ScaleType4KindE0ELNS_15FloatRoundStyleE2ESI_EENS1_15EpilogueDefaultEEEEEvvEEEEvNT_6ParamsE:
[----:B------:R-:W0:Y:S01]  /*0000*/  LDC R1, c[0x0][0x28] ;  /* 0x00000a00ff017b82 */ /* 0x000e220000000800 */
[----:B------:R-:W1:Y:S01]  /*0010*/  S2R R18, SR_TID.X ;  /* 0x0000000000127919 */ /* 0x000e620000002100 */
[----:B------:R-:W-:Y:S01]  /*0020*/  ELECT P0, URZ, PT ;  /* 0x00000000003f782f */ /* 0x000fe20003800000 */
[----:B------:R-:W-:Y:S01]  /*0030*/  BSSY B0, `(.L_x_0) ;  /* 0x000000f000007945 */ /* 0x000fe20003800000 */
[--C-:B-1----:R-:W-:Y:S02]  /*0040*/  SHF.R.U32.HI R0, RZ, 0x5, R18.reuse ;  /* 0x00000005ff007819 */ /* 0x102fe40000011612 */
[----:B------:R-:W-:-:S03]  /*0050*/  SHF.R.U32.HI R22, RZ, 0x7, R18 ;  /* 0x00000007ff167819 */ /* 0x000fc60000011612 */
[----:B------:R-:W1:Y:S04]  /*0060*/  SHFL.IDX PT, R5, R0, RZ, 0x1f ;  /* 0x00001fff00057589 */ /* 0x000e6800000e0000 */
[----:B------:R2:W3:Y:S01]  /*0070*/  SHFL.IDX PT, R8, R22, RZ, 0x1f ;  /* 0x00001fff16087589 */ /* 0x0004e200000e0000 */
[----:B-1----:R-:W-:-:S13]  /*0080*/  ISETP.NE.OR P0, PT, R5, RZ, !P0 ;  /* 0x000000ff0500720c */ /* 0x002fda0004705670 */
[----:B0-23--:R-:W-:Y:S05]  /*0090*/  @P0 BRA `(.L_x_1) ;  /* 0x0000000000200947 */ /* 0x00dfea0003800000 */
[----:B------:R-:W-:Y:S02]  /*00a0*/  ULDC.64 UR4, c[0x0][0x198] ;  /* 0x0000660000047ab9 */ /* 0x000fe40000000a00 */
[----:B------:R-:W-:Y:S02]  /*00b0*/  UIADD3 UR6, UP0, UR4, 0xf0, URZ ;  /* 0x000000f004067890 */ /* 0x000fe4000ff1e03f */
[----:B------:R-:W-:Y:S02]  /*00c0*/  UIADD3 UR4, UP1, UR4, 0x1f0, URZ ;  /* 0x000001f004047890 */ /* 0x000fe4000ff3e03f */
[----:B------:R-:W-:Y:S02]  /*00d0*/  UIADD3.X UR7, URZ, UR5, URZ, UP0, !UPT ;  /* 0x000000053f077290 */ /* 0x000fe400087fe43f */
[----:B------:R-:W-:-:S07]  /*00e0*/  UIADD3.X UR5, URZ, UR5, URZ, UP1, !UPT ;  /* 0x000000053f057290 */ /* 0x000fce0008ffe43f */
[----:B------:R0:W-:Y:S02]  /*00f0*/  UTMACCTL.PF [UR6] ;  /* 0x00000000060079b9 */ /* 0x0001e40008040000 */
[----:B------:R0:W-:Y:S02]  /*0100*/  UTMACCTL.PF [UR4] ;  /* 0x00000000040079b9 */ /* 0x0001e40008040000 */
[----:B0-----:R-:W-:Y:S01]  /*0110*/  NOP ;  /* 0x0000000000007918 */ /* 0x001fe20000000000 */
.L_x_1:
[----:B------:R-:W-:Y:S05]  /*0120*/  BSYNC B0 ;  /* 0x0000000000007941 */ /* 0x000fea0003800000 */
.L_x_0:
[----:B------:R-:W0:Y:S02]  /*0130*/  SHFL.IDX PT, R2, R0, RZ, 0x1f ;  /* 0x00001fff00027589 */ /* 0x000e2400000e0000 */
[----:B0-----:R-:W-:-:S13]  /*0140*/  ISETP.NE.AND P0, PT, R2, RZ, PT ;  /* 0x000000ff0200720c */ /* 0x001fda0003f05270 */
[----:B------:R-:W-:Y:S05]  /*0150*/  @P0 BRA `(.L_x_2) ;  /* 0x0000000000580947 */ /* 0x000fea0003800000 */
[----:B------:R-:W0:Y:S01]  /*0160*/  S2UR UR8, SR_CgaCtaId ;  /* 0x00000000000879c3 */ /* 0x000e220000008800 */
[----:B------:R-:W-:Y:S01]  /*0170*/  UMOV UR4, 0x400 ;  /* 0x0000040000047882 */ /* 0x000fe20000000000 */
[----:B------:R-:W-:Y:S01]  /*0180*/  UMOV UR5, 0x1 ;  /* 0x0000000100057882 */ /* 0x000fe20000000000 */
[----:B------:R-:W-:Y:S01]  /*0190*/  UMOV UR6, 0x100 ;  /* 0x0000010000067882 */ /* 0x000fe20000000000 */
[----:B------:R-:W-:Y:S01]  /*01a0*/  ELECT P0, URZ, PT ;  /* 0x00000000003f782f */ /* 0x000fe20003800000 */
[----:B------:R-:W-:-:S04]  /*01b0*/  UIADD3 UR6, -UR6, 0x100000, URZ ;  /* 0x0010000006067890 */ /* 0x000fc8000fffe13f */
[----:B------:R-:W-:Y:S02]  /*01c0*/  USHF.L.U32 UR7, UR6, 0xb, URZ ;  /* 0x0000000b06077899 */ /* 0x000fe4000800063f */
[----:B------:R-:W-:Y:S02]  /*01d0*/  USHF.L.U32 UR6, UR6, 0x1, URZ ;  /* 0x0000000106067899 */ /* 0x000fe4000800063f */
[----:B0-----:R-:W-:Y:S02]  /*01e0*/  ULEA UR8, UR8, UR4, 0x18 ;  /* 0x0000000408087291 */ /* 0x001fe4000f8ec03f */
[----:B------:R-:W-:-:S04]  /*01f0*/  UIADD3 UR4, -UR5, 0x100000, URZ ;  /* 0x0010000005047890 */ /* 0x000fc8000fffe13f */
[----:B------:R-:W-:Y:S02]  /*0200*/  USHF.L.U32 UR5, UR4, 0xb, URZ ;  /* 0x0000000b04057899 */ /* 0x000fe4000800063f */
[----:B------:R-:W-:Y:S01]  /*0210*/  USHF.L.U32 UR4, UR4, 0x1, URZ ;  /* 0x0000000104047899 */ /* 0x000fe2000800063f */
[----:B------:R-:W0:Y:S11]  /*0220*/  FENCE.VIEW.ASYNC.S ;  /* 0x00000000000073c6 */ /* 0x000e360000000000 */
[----:B0-----:R0:W1:Y:S01]  /*0230*/  SYNCS.EXCH.64 URZ, [UR8], UR4 ;  /* 0x00000004083f75b2 */ /* 0x0010620008000100 */
[----:B------:R0:W2:Y:S01]  /*0240*/  SYNCS.EXCH.64 URZ, [UR8+0x20], UR6 ;  /* 0x00002006083f75b2 */ /* 0x0000a20008000100 */
[----:B------:R0:W3:Y:S01]  /*0250*/  SYNCS.EXCH.64 URZ, [UR8+0x8], UR4 ;  /* 0x00000804083f75b2 */ /* 0x0000e20008000100 */
[----:B------:R0:W4:Y:S01]  /*0260*/  SYNCS.EXCH.64 URZ, [UR8+0x28], UR6 ;  /* 0x00002806083f75b2 */ /* 0x0001220008000100 */
[----:B------:R0:W0:Y:S01]  /*0270*/  SYNCS.EXCH.64 URZ, [UR8+0x10], UR4 ;  /* 0x00001004083f75b2 */ /* 0x0000220008000100 */
[----:B------:R0:W0:Y:S01]  /*0280*/  SYNCS.EXCH.64 URZ, [UR8+0x30], UR6 ;  /* 0x00003006083f75b2 */ /* 0x0000220008000100 */
[----:B------:R0:W0:Y:S01]  /*0290*/  SYNCS.EXCH.64 URZ, [UR8+0x18], UR4 ;  /* 0x00001804083f75b2 */ /* 0x0000220008000100 */
[----:B------:R0:W0:Y:S01]  /*02a0*/  SYNCS.EXCH.64 URZ, [UR8+0x38], UR6 ;  /* 0x00003806083f75b2 */ /* 0x0000220008000100 */
[----:B------:R-:W-:Y:S01]  /*02b0*/  NOP ;  /* 0x0000000000007918 */ /* 0x000fe20000000000 */
.L_x_2:
[----:B------:R-:W5:Y:S01]  /*02c0*/  SHFL.IDX PT, R0, R0, RZ, 0x1f ;  /* 0x00001fff00007589 */ /* 0x000f6200000e0000 */
[----:B------:R-:W-:Y:S01]  /*02d0*/  ELECT P0, URZ, PT ;  /* 0x00000000003f782f */ /* 0x000fe20003800000 */
[----:B------:R-:W1:Y:S01]  /*02e0*/  LDC R2, c[0x0][0x65c] ;  /* 0x00019700ff027b82 */ /* 0x000e620000000800 */
[----:B------:R-:W-:Y:S01]  /*02f0*/  SHF.R.S32.HI R6, RZ, 0x1f, R5 ;  /* 0x0000001fff067819 */ /* 0x000fe20000011405 */
[----:B------:R-:W2:Y:S01]  /*0300*/  S2R R3, SR_CTAID.Y ;  /* 0x0000000000037919 */ /* 0x000ea20000002600 */
[----:B0-----:R-:W-:Y:S01]  /*0310*/  UMOV UR4, 0x20 ;  /* 0x0000002000047882 */ /* 0x001fe20000000000 */
[----:B------:R-:W-:Y:S01]  /*0320*/  ISETP.NE.AND P2, PT, R8, RZ, PT ;  /* 0x000000ff0800720c */ /* 0x000fe20003f45270 */
[----:B------:R-:W-:Y:S01]  /*0330*/  NOP ;  /* 0x0000000000007918 */ /* 0x000fe20000000000 */
[----:B------:R-:W0:Y:S01]  /*0340*/  S2R R4, SR_CTAID.X ;  /* 0x0000000000047919 */ /* 0x000e220000002500 */
[----:B------:R-:W-:Y:S01]  /*0350*/  LEA.HI R6, R6, R5, RZ, 0x2 ;  /* 0x0000000506067211 */ /* 0x000fe200078f10ff */
[----:B------:R-:W-:Y:S01]  /*0360*/  NOP ;  /* 0x0000000000007918 */ /* 0x000fe20000000000 */
[----:B-----5:R-:W-:-:S02]  /*0370*/  ISETP.NE.OR P0, PT, R0, RZ, !P0 ;  /* 0x000000ff0000720c */ /* 0x020fc40004705670 */
[----:B-1----:R-:W-:-:S04]  /*0380*/  ISETP.NE.AND P3, PT, R2, 0x1, PT ;  /* 0x000000010200780c */ /* 0x002fc80003f65270 */
[----:B------:R-:W-:Y:S02]  /*0390*/  P2R R0, PR, RZ, 0x8 ;  /* 0x00000008ff007803 */ /* 0x000fe40000000000 */
[----:B------:R-:W-:-:S05]  /*03a0*/  LOP3.LUT R0, R6, 0xfffffffc, RZ, 0xc0, !PT ;  /* 0xfffffffc06007812 */ /* 0x000fca00078ec0ff */
[----:B------:R-:W-:Y:S01]  /*03b0*/  VOTEU.ALL UP0, P0 ;  /* 0x00000000003f7886 */ /* 0x000fe20000000000 */
[----:B------:R-:W-:Y:S01]  /*03c0*/  IMAD.IADD R0, R5, 0x1, -R0 ;  /* 0x0000000105007824 */ /* 0x000fe200078e0a00 */
[----:B------:R-:W0:Y:S01]  /*03d0*/  @P3 LDC R17, c[0x0][0x10] ;  /* 0x00000400ff113b82 */ /* 0x000e220000000800 */
[----:B------:R-:W-:Y:S01]  /*03e0*/  VOTEU.ALL UP1, P0 ;  /* 0x00000000003f7886 */ /* 0x000fe20000020000 */
[----:B--2---:R-:W-:Y:S01]  /*03f0*/  @P3 IMAD.MOV.U32 R6, RZ, RZ, R3 ;  /* 0x000000ffff063224 */ /* 0x004fe200078e0003 */
[----:B------:R-:W-:Y:S01]  /*0400*/  @!UP0 UMOV UR6, 0x400 ;  /* 0x0000040000068882 */ /* 0x000fe20000000000 */
[----:B------:R-:W-:-:S04]  /*0410*/  @!UP0 UIADD3 UR4, -UR4, 0x100000, URZ ;  /* 0x0010000004048890 */ /* 0x000fc8000fffe13f */
[----:B------:R-:W-:Y:S02]  /*0420*/  @!UP0 USHF.L.U32 UR5, UR4, 0xb, URZ ;  /* 0x0000000b04058899 */ /* 0x000fe4000800063f */
[----:B------:R-:W-:Y:S01]  /*0430*/  @!UP0 USHF.L.U32 UR4, UR4, 0x1, URZ ;  /* 0x0000000104048899 */ /* 0x000fe2000800063f */
[----:B------:R-:W-:Y:S02]  /*0440*/  @P3 IMAD.MOV.U32 R7, RZ, RZ, RZ ;  /* 0x000000ffff073224 */ /* 0x000fe400078e00ff */
[----:B------:R-:W-:Y:S01]  /*0450*/  IMAD.MOV.U32 R5, RZ, RZ, RZ ;  /* 0x000000ffff057224 */ /* 0x000fe200078e00ff */
[----:B------:R-:W1:Y:S01]  /*0460*/  @!UP0 S2UR UR7, SR_CgaCtaId ;  /* 0x00000000000789c3 */ /* 0x000e620000008800 */
[----:B------:R-:W-:-:S07]  /*0470*/  @P3 IMAD.MOV.U32 R11, RZ, RZ, RZ ;  /* 0x000000ffff0b3224 */ /* 0x000fce00078e00ff */
[----:B------:R-:W2:Y:S01]  /*0480*/  @!P3 LDC R9, c[0x0][0xc] ;  /* 0x00000300ff09bb82 */ /* 0x000ea20000000800 */
[----:B0-----:R-:W-:-:S04]  /*0490*/  @P3 IMAD.WIDE.U32 R16, R4, R17, R6 ;  /* 0x0000001104103225 */ /* 0x001fc800078e0006 */
[----:B------:R-:W-:Y:S01]  /*04a0*/  @P3 IMAD.IADD R17, R17, 0x1, R11 ;  /* 0x0000000111113824 */ /* 0x000fe200078e020b */
[----:B-1----:R-:W-:Y:S01]  /*04b0*/  @!UP0 ULEA UR6, UR7, UR6, 0x18 ;  /* 0x0000000607068291 */ /* 0x002fe2000f8ec03f */
[----:B------:R-:W-:Y:S01]  /*04c0*/  VOTEU.ALL UP0, P0 ;  /* 0x00000000003f7886 */ /* 0x000fe20000000000 */
[----:B------:R-:W-:-:S04]  /*04d0*/  ISETP.NE.AND P0, PT, R0, 0x3, PT ;  /* 0x000000030000780c */ /* 0x000fc80003f05270 */
[----:B------:R-:W-:Y:S01]  /*04e0*/  ISETP.EQ.OR P0, PT, R0, RZ, !P0 ;  /* 0x000000ff0000720c */ /* 0x000fe20004702670 */
[----:B--2---:R-:W-:-:S03]  /*04f0*/  @!P3 IMAD.WIDE.U32 R6, R9, R3, R4 ;  /* 0x000000030906b225 */ /* 0x004fc600078e0004 */
[C---:B------:R-:W-:Y:S01]  /*0500*/  ISETP.EQ.AND P0, PT, R8.reuse, RZ, P0 ;  /* 0x000000ff0800720c */ /* 0x040fe20000702270 */
[----:B------:R-:W-:Y:S01]  /*0510*/  VIADD R8, R8, 0xffffffff ;  /* 0xffffffff08087836 */ /* 0x000fe20000000000 */
[----:B------:R-:W0:Y:S02]  /*0520*/  FENCE.VIEW.ASYNC.S ;  /* 0x00000000000073c6 */ /* 0x000e240000000000 */
[----:B0-----:R0:W3:Y:S01]  /*0530*/  @!UP0 SYNCS.EXCH.64 URZ, [UR6+0x50], UR4 ;  /* 0x00005004063f85b2 */ /* 0x0010e20008000100 */
[----:B------:R-:W-:Y:S01]  /*0540*/  @!P3 IMAD.MOV.U32 R16, RZ, RZ, R6 ;  /* 0x000000ffff10b224 */ /* 0x000fe200078e0006 */
[----:B------:R-:W-:Y:S01]  /*0550*/  SEL R19, RZ, 0x1, !P0 ;  /* 0x00000001ff137807 */ /* 0x000fe20004000000 */
[----:B------:R-:W-:Y:S01]  /*0560*/  @!P3 IMAD.MOV.U32 R17, RZ, RZ, R7 ;  /* 0x000000ffff11b224 */ /* 0x000fe200078e0007 */
[----:B------:R-:W-:-:S04]  /*0570*/  ISETP.GE.U32.AND P1, PT, R8, 0x2, PT ;  /* 0x000000020800780c */ /* 0x000fc80003f26070 */
[----:B------:R-:W-:Y:S01]  /*0580*/  SEL R19, R19, 0x2, P1 ;  /* 0x0000000213137807 */ /* 0x000fe20000800000 */
[----:B------:R0:W3:Y:S01]  /*0590*/  @!UP1 SYNCS.EXCH.64 URZ, [UR6+0x58], UR4 ;  /* 0x00005804063f95b2 */ /* 0x0000e20008000100 */
[----:B------:R-:W-:Y:S01]  /*05a0*/  NOP ;  /* 0x0000000000007918 */ /* 0x000fe20000000000 */
[----:B---34-:R-:W-:Y:S06]  /*05b0*/  BAR.SYNC.DEFER_BLOCKING 0x0 ;  /* 0x0000000000007b1d */ /* 0x018fec0000010000 */
[----:B------:R-:W-:Y:S05]  /*05c0*/  @!P2 BRA `(.L_x_3) ;  /* 0x000000b000fca947 */ /* 0x000fea0003800000 */
[----:B------:R-:W-:-:S13]  /*05d0*/  ISETP.GT.U32.AND P0, PT, R8, 0x1, PT ;  /* 0x000000010800780c */ /* 0x000fda0003f04070 */
[----:B0-----:R-:W-:Y:S05]  /*05e0*/  @P0 EXIT ;  /* 0x000000000000094d */ /* 0x001fea0003800000 */
[----:B------:R-:W-:Y:S01]  /*05f0*/  ULDC.64 UR4, c[0x0][0x650] ;  /* 0x0001940000047ab9 */ /* 0x000fe20000000a00 */
[----:B------:R-:W-:Y:S01]  /*0600*/  PRMT R0, RZ, 0x7610, R0 ;  /* 0x00007610ff007816 */ /* 0x000fe20000000000 */
[----:B------:R-:W-:Y:S01]  /*0610*/  IMAD.MOV.U32 R152, RZ, RZ, -0x1 ;  /* 0xffffffffff987424 */ /* 0x000fe200078e00ff */
[----:B------:R-:W-:Y:S01]  /*0620*/  ISETP.GE.U32.AND P0, PT, R16, UR4, PT ;  /* 0x0000000410007c0c */ /* 0x000fe2000bf06070 */
[----:B------:R-:W-:Y:S02]  /*0630*/  IMAD.MOV.U32 R153, RZ, RZ, -0x1 ;  /* 0xffffffffff997424 */ /* 0x000fe400078e00ff */
[----:B------:R-:W-:Y:S01]  /*0640*/  IMAD.MOV.U32 R23, RZ, RZ, -0x1 ;  /* 0xffffffffff177424 */ /* 0x000fe200078e00ff */
[----:B------:R-:W-:-:S13]  /*0650*/  ISETP.GE.U32.AND.EX P0, PT, R17, UR5, PT, P0 ;  /* 0x0000000511007c0c */ /* 0x000fda000bf06100 */
[----:B------:R-:W-:Y:S05]  /*0660*/  @P0 BRA `(.L_x_4) ;  /* 0x0000000400540947 */ /* 0x000fea0003800000 */
[----:B------:R-:W0:Y:S01]  /*0670*/  LDC.64 R14, c[0x0][0x628] ;  /* 0x00018a00ff0e7b82 */ /* 0x000e220000000a00 */
[----:B------:R-:W-:Y:S02]  /*0680*/  IMAD.MOV.U32 R6, RZ, RZ, R16 ;  /* 0x000000ffff067224 */ /* 0x000fe400078e0010 */
[----:B------:R-:W-:-:S05]  /*0690*/  IMAD.MOV.U32 R7, RZ, RZ, R17 ;  /* 0x000000ffff077224 */ /* 0x000fca00078e0011 */
[----:B------:R-:W1:Y:S08]  /*06a0*/  LDC R0, c[0x0][0x630] ;  /* 0x00018c00ff007b82 */ /* 0x000e700000000800 */
[----:B------:R-:W2:Y:S01]  /*06b0*/  LDC.64 R20, c[0x0][0x620] ;  /* 0x00018800ff147b82 */ /* 0x000ea20000000a00 */
[----:B0-----:R-:W-:-:S04]  /*06c0*/  ISETP.NE.U32.AND P0, PT, R14, RZ, PT ;  /* 0x000000ff0e00720c */ /* 0x001fc80003f05070 */
[----:B------:R-:W-:-:S13]  /*06d0*/  ISETP.NE.AND.EX P0, PT, R15, RZ, PT, P0 ;  /* 0x000000ff0f00720c */ /* 0x000fda0003f05300 */
[----:B-12---:R-:W-:Y:S05]  /*06e0*/  @!P0 BRA `(.L_x_5) ;  /* 0x0000000000288947 */ /* 0x006fea0003800000 */
[----:B------:R-:W0:Y:S02]  /*06f0*/  LDC R11, c[0x0][0x634] ;  /* 0x00018d00ff0b7b82 */ /* 0x000e240000000800 */
[----:B0-----:R-:W-:-:S05]  /*0700*/  IADD3 R11, P0, R16, R11, RZ ;  /* 0x0000000b100b7210 */ /* 0x001fca0007f1e0ff */
[----:B------:R-:W-:-:S04]  /*0710*/  IMAD.X R13, RZ, RZ, R17, P0 ;  /* 0x000000ffff0d7224 */ /* 0x000fc800000e0611 */
[----:B------:R-:W-:-:S04]  /*0720*/  IMAD.WIDE.U32 R6, R13, R14, RZ ;  /* 0x0000000e0d067225 */ /* 0x000fc800078e00ff */
[----:B------:R-:W-:-:S04]  /*0730*/  IMAD.WIDE.U32 R8, P0, R11, R15, R6 ;  /* 0x0000000f0b087225 */ /* 0x000fc80007800006 */
[----:B------:R-:W-:-:S04]  /*0740*/  IMAD.WIDE.U32 R6, R11, R14, RZ ;  /* 0x0000000e0b067225 */ /* 0x000fc800078e00ff */
[----:B------:R-:W-:Y:S01]  /*0750*/  IMAD.X R11, RZ, RZ, RZ, P0 ;  /* 0x000000ffff0b7224 */ /* 0x000fe200000e06ff */
[----:B------:R-:W-:Y:S01]  /*0760*/  IADD3 RZ, P0, R7, R8, RZ ;  /* 0x0000000807ff7210 */ /* 0x000fe20007f1e0ff */
[----:B------:R-:W-:-:S04]  /*0770*/  IMAD.MOV.U32 R10, RZ, RZ, R9 ;  /* 0x000000ffff0a7224 */ /* 0x000fc800078e0009 */
[----:B------:R-:W-:-:S08]  /*0780*/  IMAD.WIDE.U32.X R6, R13, R15, R10, P0 ;  /* 0x0000000f0d067225 */ /* 0x000fd000000e040a */
.L_x_5:
[-CC-:B------:R-:W-:Y:S01]  /*0790*/  SHF.R.U64 R23, R6, R0.reuse, R7.reuse ;  /* 0x0000000006177219 */ /* 0x180fe20000001207 */
[----:B------:R-:W0:Y:S01]  /*07a0*/  LDC R10, c[0x0][0x618] ;  /* 0x00018600ff0a7b82 */ /* 0x000e220000000800 */
[----:B------:R-:W-:Y:S01]  /*07b0*/  SHF.R.U32.HI R5, RZ, R0, R7 ;  /* 0x00000000ff057219 */ /* 0x000fe20000011607 */
[----:B------:R-:W-:Y:S01]  /*07c0*/  ULDC UR4, c[0x0][0x150] ;  /* 0x0000540000047ab9 */ /* 0x000fe20000000800 */
[----:B------:R-:W-:Y:S02]  /*07d0*/  IADD3 R9, P0, RZ, -R23, RZ ;  /* 0x80000017ff097210 */ /* 0x000fe40007f1e0ff */
[----:B------:R-:W-:-:S03]  /*07e0*/  I2FP.F32.U32 R0, R4 ;  /* 0x0000000400007245 */ /* 0x000fc60000201000 */
[----:B------:R-:W1:Y:S01]  /*07f0*/  LDC.64 R28, c[0x0][0x640] ;  /* 0x00019000ff1c7b82 */ /* 0x000e620000000a00 */
[----:B------:R-:W-:Y:S02]  /*0800*/  IMAD.X R11, RZ, RZ, ~R5, P0 ;  /* 0x000000ffff0b7224 */ /* 0x000fe400000e0e05 */
[----:B------:R-:W-:Y:S01]  /*0810*/  FMUL R0, R0, UR4 ;  /* 0x0000000400007c20 */ /* 0x000fe20008400000 */
[----:B------:R-:W-:Y:S01]  /*0820*/  IMAD.WIDE.U32 R6, R9, R20, R16 ;  /* 0x0000001409067225 */ /* 0x000fe200078e0010 */
[----:B------:R-:W-:-:S03]  /*0830*/  ULDC UR4, c[0x0][0x154] ;  /* 0x0000550000047ab9 */ /* 0x000fc60000000800 */
[----:B------:R-:W-:Y:S01]  /*0840*/  IMAD R8, R11, R20, RZ ;  /* 0x000000140b087224 */ /* 0x000fe200078e02ff */
[----:B------:R-:W2:Y:S01]  /*0850*/  LDC R5, c[0x0][0x144] ;  /* 0x00005100ff057b82 */ /* 0x000ea20000000800 */
[----:B------:R-:W3:Y:S02]  /*0860*/  F2I.U32.TRUNC.NTZ R0, R0 ;  /* 0x0000000000007305 */ /* 0x000ee4000020f000 */
[----:B------:R-:W-:-:S04]  /*0870*/  IMAD R9, R9, R21, R8 ;  /* 0x0000001509097224 */ /* 0x000fc800078e0208 */
[----:B------:R-:W-:Y:S01]  /*0880*/  IMAD.IADD R7, R7, 0x1, R9 ;  /* 0x0000000107077824 */ /* 0x000fe200078e0209 */
[----:B------:R-:W4:Y:S01]  /*0890*/  LDC R12, c[0x0][0x608] ;  /* 0x00018200ff0c7b82 */ /* 0x000f220000000800 */
[----:B------:R-:W-:-:S03]  /*08a0*/  IMAD.MOV.U32 R9, RZ, RZ, -0x1 ;  /* 0xffffffffff097424 */ /* 0x000fc600078e00ff */
[-CC-:B0-----:R-:W-:Y:S02]  /*08b0*/  SHF.R.U64 R20, R6, R10.reuse, R7.reuse ;  /* 0x0000000a06147219 */ /* 0x181fe40000001207 */
[----:B------:R-:W-:Y:S02]  /*08c0*/  I2FP.F32.U32 R6, R3 ;  /* 0x0000000300067245 */ /* 0x000fe40000201000 */
[----:B------:R-:W0:Y:S01]  /*08d0*/  LDC R26, c[0x0][0x658] ;  /* 0x00019600ff1a7b82 */ /* 0x000e220000000800 */
[----:B-1----:R-:W-:Y:S01]  /*08e0*/  ISETP.NE.U32.AND P0, PT, R28, RZ, PT ;  /* 0x000000ff1c00720c */ /* 0x002fe20003f05070 */
[----:B---3--:R-:W-:Y:S01]  /*08f0*/  IMAD.MOV R8, RZ, RZ, -R0 ;  /* 0x000000ffff087224 */ /* 0x008fe200078e0a00 */
[----:B------:R-:W-:Y:S01]  /*0900*/  SHF.R.U32.HI R7, RZ, R10, R7 ;  /* 0x0000000aff077219 */ /* 0x000fe20000011607 */
[----:B------:R-:W-:Y:S01]  /*0910*/  FMUL R6, R6, UR4 ;  /* 0x0000000406067c20 */ /* 0x000fe20008400000 */
[----:B------:R-:W-:-:S03]  /*0920*/  ISETP.NE.AND.EX P0, PT, R29, RZ, PT, P0 ;  /* 0x000000ff1d00720c */ /* 0x000fc60003f05300 */
[----:B------:R-:W1:Y:S01]  /*0930*/  LDC R14, c[0x0][0x148] ;  /* 0x00005200ff0e7b82 */ /* 0x000e620000000800 */
[----:B--2---:R-:W-:-:S07]  /*0940*/  IMAD R0, R5, R8, R4 ;  /* 0x0000000805007224 */ /* 0x004fce00078e0204 */
[----:B------:R-:W2:Y:S01]  /*0950*/  LDC R24, c[0x0][0x600] ;  /* 0x00018000ff187b82 */ /* 0x000ea20000000800 */
[-CC-:B----4-:R-:W-:Y:S02]  /*0960*/  SHF.R.U64 R30, R20, R12.reuse, R7.reuse ;  /* 0x0000000c141e7219 */ /* 0x190fe40000001207 */
[----:B------:R-:W-:Y:S01]  /*0970*/  SHF.R.U32.HI R5, RZ, R12, R7 ;  /* 0x0000000cff057219 */ /* 0x000fe20000011607 */
[----:B------:R-:W-:Y:S01]  /*0980*/  IMAD.MOV.U32 R7, RZ, RZ, 0x1 ;  /* 0x00000001ff077424 */ /* 0x000fe200078e00ff */
[----:B------:R3:W4:Y:S03]  /*0990*/  F2I.U32.TRUNC.NTZ R12, R6 ;  /* 0x00000006000c7305 */ /* 0x000726000020f000 */
[----:B------:R-:W1:Y:S01]  /*09a0*/  LDC R15, c[0x0][0x648] ;  /* 0x00019200ff0f7b82 */ /* 0x000e620000000800 */
[-C--:B0-----:R-:W-:Y:S02]  /*09b0*/  SHF.L.U32 R4, R9, R26.reuse, RZ ;  /* 0x0000001a09047219 */ /* 0x081fe400000006ff */
[----:B------:R-:W-:-:S02]  /*09c0*/  SHF.R.U64 R32, R30, R26, R5 ;  /* 0x0000001a1e207219 */ /* 0x000fc40000001205 */
[----:B------:R-:W-:Y:S02]  /*09d0*/  LOP3.LUT R11, RZ, R4, RZ, 0x33, !PT ;  /* 0x00000004ff0b7212 */ /* 0x000fe400078e33ff */
[-C--:B------:R-:W-:Y:S01]  /*09e0*/  SHF.R.U32.HI R5, RZ, R26.reuse, R5 ;  /* 0x0000001aff057219 */ /* 0x080fe20000011605 */
[----:B------:R-:W0:Y:S01]  /*09f0*/  LDC R21, c[0x0][0x638] ;  /* 0x00018e00ff157b82 */ /* 0x000e220000000800 */
[----:B------:R-:W-:Y:S01]  /*0a00*/  SHF.L.U32 R10, R7, R26, RZ ;  /* 0x0000001a070a7219 */ /* 0x000fe200000006ff */
[----:B------:R-:W-:-:S06]  /*0a10*/  IMAD.MOV.U32 R4, RZ, RZ, R32 ;  /* 0x000000ffff047224 */ /* 0x000fcc00078e0020 */
[----:B------:R-:W0:Y:S01]  /*0a20*/  LDC R152, c[0x0][0x610] ;  /* 0x00018400ff987b82 */ /* 0x000e220000000800 */
[----:B---34-:R-:W-:Y:S05]  /*0a30*/  @!P0 BRA `(.L_x_6) ;  /* 0x0000000000288947 */ /* 0x018fea0003800000 */
[----:B------:R-:W3:Y:S02]  /*0a40*/  LDC R9, c[0x0][0x64c] ;  /* 0x00019300ff097b82 */ /* 0x000ee40000000800 */
[----:B---3--:R-:W-:-:S05]  /*0a50*/  IADD3 R9, P0, R32, R9, RZ ;  /* 0x0000000920097210 */ /* 0x008fca0007f1e0ff */
        /* <DEDUP_REMOVED lines=8> */
.L_x_6:
[----:B-1----:R-:W-:Y:S01]  /*0ae0*/  SHF.R.U64 R4, R4, R15, R5 ;  /* 0x0000000f04047219 */ /* 0x002fe20000001205 */
[----:B--2---:R-:W-:Y:S01]  /*0af0*/  VIADD R5, R24, 0xffffffff ;  /* 0xffffffff18057836 */ /* 0x004fe20000000000 */
[----:B------:R-:W-:Y:S01]  /*0b00*/  LOP3.LUT R11, R30, R11, RZ, 0xc0, !PT ;  /* 0x0000000b1e0b7212 */ /* 0x000fe200078ec0ff */
[----:B------:R-:W-:Y:S02]  /*0b10*/  IMAD.MOV R12, RZ, RZ, -R12 ;  /* 0x000000ffff0c7224 */ /* 0x000fe400078e0a0c */
[----:B------:R-:W-:Y:S01]  /*0b20*/  IMAD.MOV R6, RZ, RZ, -R4 ;  /* 0x000000ffff067224 */ /* 0x000fe200078e0a04 */
[----:B------:R-:W-:Y:S01]  /*0b30*/  LOP3.LUT R5, R20, R5, RZ, 0xc0, !PT ;  /* 0x0000000514057212 */ /* 0x000fe200078ec0ff */
[----:B------:R-:W-:Y:S02]  /*0b40*/  @P3 IMAD R0, R14, R12, R3 ;  /* 0x0000000c0e003224 */ /* 0x000fe400078e0203 */
[----:B------:R-:W-:Y:S02]  /*0b50*/  IMAD R11, R10, R4, R11 ;  /* 0x000000040a0b7224 */ /* 0x000fe400078e020b */
[----:B0-----:R-:W-:-:S02]  /*0b60*/  IMAD R3, R6, R21, R32 ;  /* 0x0000001506037224 */ /* 0x001fc400078e0220 */
[----:B------:R-:W-:Y:S02]  /*0b70*/  IMAD R152, R11, R152, R0 ;  /* 0x000000980b987224 */ /* 0x000fe400078e0200 */
[----:B------:R-:W-:Y:S02]  /*0b80*/  IMAD R3, R3, R24, R5 ;  /* 0x0000001803037224 */ /* 0x000fe400078e0205 */
[----:B------:R-:W-:-:S03]  /*0b90*/  IMAD.MOV.U32 R0, RZ, RZ, 0x1 ;  /* 0x00000001ff007424 */ /* 0x000fc600078e00ff */
[----:B------:R-:W-:Y:S02]  /*0ba0*/  SEL R153, R3, R152, !P3 ;  /* 0x0000009803997207 */ /* 0x000fe40005800000 */
[----:B------:R-:W-:-:S07]  /*0bb0*/  SEL R152, R152, R3, !P3 ;  /* 0x0000000398987207 */ /* 0x000fce0005800000 */
.L_x_4:
[----:B------:R-:W-:-:S08]  /*0bc0*/  NOP ;  /* 0x0000000000007918 */ /* 0x000fd00000000000 */
[----:B------:R-:W0:Y:S02]  /*0bd0*/  USETMAXREG.TRY_ALLOC.CTAPOOL UP0, 0xe8 ;  /* 0x000000e8000079c8 */ /* 0x000e240008000600 */
[----:B0-----:R-:W-:-:S13]  /*0be0*/  PLOP3.LUT P0, PT, PT, PT, UP0, 0x80, 0x0 ;  /* 0x000000000000781c */ /* 0x001fda0003f0f008 */
[----:B------:R-:W-:Y:S05]  /*0bf0*/  @!P0 BRA `(.L_x_4) ;  /* 0xfffffffc00f08947 */ /* 0x000fea000383ffff */
[----:B------:R-:W-:Y:S01]  /*0c00*/  ULDC.64 UR4, c[0x0][0x598] ;  /* 0x0001660000047ab9 */ /* 0x000fe20000000a00 */
[----:B------:R-:W-:Y:S01]  /*0c10*/  ULDC.64 UR36, c[0x0][0x208] ;  /* 0x0000820000247ab9 */ /* 0x000fe20000000a00 */
[----:B------:R-:W-:-:S04]  /*0c20*/  ISETP.NE.U32.AND P0, PT, RZ, UR4, PT ;  /* 0x00000004ff007c0c */ /* 0x000fc8000bf05070 */
[----:B------:R-:W-:-:S13]  /*0c30*/  ISETP.NE.AND.EX P0, PT, RZ, UR5, PT, P0 ;  /* 0x00000005ff007c0c */ /* 0x000fda000bf05300 */
[----:B------:R-:W-:Y:S05]  /*0c40*/  @!P0 BRA `(.L_x_7) ;  /* 0x00000000001c8947 */ /* 0x000fea0003800000 */
[----:B------:R-:W0:Y:S02]  /*0c50*/  LDC.64 R4, c[0x0][0x598] ;  /* 0x00016600ff047b82 */ /* 0x000e240000000a00 */
[----:B0-----:R-:W2:Y:S02]  /*0c60*/  LDG.E.64 R4, desc[UR36][R4.64] ;  /* 0x0000002404047981 */ /* 0x001ea4000c1e1b00 */
[----:B--2---:R-:W-:-:S04]  /*0c70*/  ISETP.NE.U32.AND P0, PT, R4, RZ, PT ;  /* 0x000000ff0400720c */ /* 0x004fc80003f05070 */
[----:B------:R-:W-:-:S13]  /*0c80*/  ISETP.NE.AND.EX P0, PT, R5, RZ, PT, P0 ;  /* 0x000000ff0500720c */ /* 0x000fda0003f05300 */
[----:B------:R-:W-:Y:S05]  /*0c90*/  @!P0 BRA `(.L_x_7) ;  /* 0x0000000000088947 */ /* 0x000fea0003800000 */
[----:B------:R0:W5:Y:S01]  /*0ca0*/  LD.E R154, desc[UR36][R4.64] ;  /* 0x00000024049a7980 */ /* 0x000162000c101900 */
[----:B------:R-:W-:Y:S05]  /*0cb0*/  BRA `(.L_x_8) ;  /* 0x0000000000247947 */ /* 0x000fea0003800000 */
.L_x_7:
[----:B------:R-:W-:Y:S02]  /*0cc0*/  ULDC.64 UR4, c[0x0][0x588] ;  /* 0x0001620000047ab9 */ /* 0x000fe40000000a00 */
[----:B------:R-:W-:-:S04]  /*0cd0*/  ISETP.NE.U32.AND P0, PT, RZ, UR4, PT ;  /* 0x00000004ff007c0c */ /* 0x000fc8000bf05070 */
[----:B------:R-:W-:-:S13]  /*0ce0*/  ISETP.NE.AND.EX P0, PT, RZ, UR5, PT, P0 ;  /* 0x00000005ff007c0c */ /* 0x000fda000bf05300 */
[----:B------:R-:W-:Y:S05]  /*0cf0*/  @!P0 BRA `(.L_x_9) ;  /* 0x00000000000c8947 */ /* 0x000fea0003800000 */
[----:B------:R-:W0:Y:S02]  /*0d00*/  LDC.64 R154, c[0x0][0x588] ;  /* 0x00016200ff9a7b82 */ /* 0x000e240000000a00 */
[----:B0-----:R1:W5:Y:S01]  /*0d10*/  LDG.E R154, desc[UR36][R154.64] ;  /* 0x000000249a9a7981 */ /* 0x001362000c1e1900 */
[----:B------:R-:W-:Y:S05]  /*0d20*/  BRA `(.L_x_8) ;  /* 0x0000000000087947 */ /* 0x000fea0003800000 */
.L_x_9:
[----:B------:R-:W-:Y:S02]  /*0d30*/  ULDC UR4, c[0x0][0x580] ;  /* 0x0001600000047ab9 */ /* 0x000fe40000000800 */
[----:B------:R-:W-:-:S07]  /*0d40*/  IMAD.U32 R154, RZ, RZ, UR4 ;  /* 0x00000004ff9a7e24 */ /* 0x000fce000f8e00ff */
.L_x_8:
[----:B------:R-:W-:Y:S02]  /*0d50*/  ULDC.64 UR4, c[0x0][0x5a0] ;  /* 0x0001680000047ab9 */ /* 0x000fe40000000a00 */
[----:B------:R-:W-:-:S04]  /*0d60*/  ISETP.NE.U32.AND P0, PT, RZ, UR4, PT ;  /* 0x00000004ff007c0c */ /* 0x000fc8000bf05070 */
[----:B------:R-:W-:-:S13]  /*0d70*/  ISETP.NE.AND.EX P0, PT, RZ, UR5, PT, P0 ;  /* 0x00000005ff007c0c */ /* 0x000fda000bf05300 */
[----:B------:R-:W-:Y:S05]  /*0d80*/  @!P0 BRA `(.L_x_10) ;  /* 0x00000000001c8947 */ /* 0x000fea0003800000 */
[----:B0-----:R-:W0:Y:S02]  /*0d90*/  LDC.64 R4, c[0x0][0x5a0] ;  /* 0x00016800ff047b82 */ /* 0x001e240000000a00 */
[----:B0-----:R-:W2:Y:S02]  /*0da0*/  LDG.E.64 R4, desc[UR36][R4.64] ;  /* 0x0000002404047981 */ /* 0x001ea4000c1e1b00 */
[----:B--2---:R-:W-:-:S04]  /*0db0*/  ISETP.NE.U32.AND P0, PT, R4, RZ, PT ;  /* 0x000000ff0400720c */ /* 0x004fc80003f05070 */
[----:B------:R-:W-:-:S13]  /*0dc0*/  ISETP.NE.AND.EX P0, PT, R5, RZ, PT, P0 ;  /* 0x000000ff0500720c */ /* 0x000fda0003f05300 */
[----:B------:R-:W-:Y:S05]  /*0dd0*/  @!P0 BRA `(.L_x_10) ;  /* 0x0000000000088947 */ /* 0x000fea0003800000 */
[----:B-1----:R0:W5:Y:S01]  /*0de0*/  LD.E R155, desc[UR36][R4.64] ;  /* 0x00000024049b7980 */ /* 0x002162000c101900 */
[----:B------:R-:W-:Y:S05]  /*0df0*/  BRA `(.L_x_11) ;  /* 0x0000000000247947 */ /* 0x000fea0003800000 */
.L_x_10:
[----:B------:R-:W-:Y:S02]  /*0e00*/  ULDC.64 UR4, c[0x0][0x590] ;  /* 0x0001640000047ab9 */ /* 0x000fe40000000a00 */
[----:B------:R-:W-:-:S04]  /*0e10*/  ISETP.NE.U32.AND P0, PT, RZ, UR4, PT ;  /* 0x00000004ff007c0c */ /* 0x000fc8000bf05070 */
[----:B------:R-:W-:-:S13]  /*0e20*/  ISETP.NE.AND.EX P0, PT, RZ, UR5, PT, P0 ;  /* 0x00000005ff007c0c */ /* 0x000fda000bf05300 */
[----:B------:R-:W-:Y:S05]  /*0e30*/  @!P0 BRA `(.L_x_12) ;  /* 0x00000000000c8947 */ /* 0x000fea0003800000 */
[----:B0-----:R-:W1:Y:S02]  /*0e40*/  LDC.64 R4, c[0x0][0x590] ;  /* 0x00016400ff047b82 */ /* 0x001e640000000a00 */
[----:B-1----:R1:W5:Y:S01]  /*0e50*/  LDG.E R155, desc[UR36][R4.64] ;  /* 0x00000024049b7981 */ /* 0x002362000c1e1900 */
[----:B------:R-:W-:Y:S05]  /*0e60*/  BRA `(.L_x_11) ;  /* 0x0000000000087947 */ /* 0x000fea0003800000 */
.L_x_12:
[----:B------:R-:W-:Y:S02]  /*0e70*/  ULDC UR4, c[0x0][0x584] ;  /* 0x0001610000047ab9 */ /* 0x000fe40000000800 */
[----:B-1----:R-:W-:-:S07]  /*0e80*/  IMAD.U32 R155, RZ, RZ, UR4 ;  /* 0x00000004ff9b7e24 */ /* 0x002fce000f8e00ff */
.L_x_11:
[----:B------:R-:W-:-:S13]  /*0e90*/  LOP3.LUT P0, RZ, R0, 0xff, RZ, 0xc0, !PT ;  /* 0x000000ff00ff7812 */ /* 0x000fda000780c0ff */
[----:B------:R-:W-:Y:S05]  /*0ea0*/  @!P0 EXIT ;  /* 0x000000000000894d */ /* 0x000fea0003800000 */
[----:B------:R-:W-:Y:S01]  /*0eb0*/  ULDC UR4, c[0x0][0x28c] ;  /* 0x0000a30000047ab9 */ /* 0x000fe20000000800 */
[----:B------:R-:W-:Y:S01]  /*0ec0*/  LOP3.LUT R166, R19, 0x1, RZ, 0xfc, !PT ;  /* 0x0000000113a67812 */ /* 0x000fe200078efcff */
[----:B------:R-:W-:Y:S01]  /*0ed0*/  UIADD3 UR4, UR4, 0x7f, URZ ;  /* 0x0000007f04047890 */ /* 0x000fe2000fffe03f */
[----:B------:R-:W-:Y:S01]  /*0ee0*/  UMOV UR38, URZ ;  /* 0x0000003f00267c82 */ /* 0x000fe20008000000 */
[----:B------:R-:W-:Y:S02]  /*0ef0*/  UMOV UR39, URZ ;  /* 0x0000003f00277c82 */ /* 0x000fe40008000000 */
[----:B------:R-:W-:-:S04]  /*0f00*/  USHF.R.S32.HI UR5, URZ, 0x1f, UR4 ;  /* 0x0000001f3f057899 */ /* 0x000fc80008011404 */
[----:B------:R-:W-:-:S04]  /*0f10*/  ULEA.HI UR5, UR5, UR4, URZ, 0x7 ;  /* 0x0000000405057291 */ /* 0x000fc8000f8f383f */
[----:B------:R-:W-:-:S12]  /*0f20*/  USHF.R.S32.HI UR40, URZ, 0x7, UR5 ;  /* 0x000000073f287899 */ /* 0x000fd80008011405 */
.L_x_284:
[----:B------:R-:W-:Y:S01]  /*0f30*/  LOP3.LUT R0, R18, 0x80, RZ, 0xc0, !PT ;  /* 0x0000008012007812 */ /* 0x000fe200078ec0ff */
[----:B--2---:R-:W2:Y:S01]  /*0f40*/  S2UR UR7, SR_CgaCtaId ;  /* 0x00000000000779c3 */ /* 0x004ea20000008800 */
[----:B------:R-:W-:Y:S02]  /*0f50*/  UMOV UR6, 0x400 ;  /* 0x0000040000067882 */ /* 0x000fe40000000000 */
[----:B------:R-:W-:-:S06]  /*0f60*/  SHF.R.U32.HI R0, RZ, 0x7, R0 ;  /* 0x00000007ff007819 */ /* 0x000fcc0000011600 */
[----:B------:R-:W3:Y:S01]  /*0f70*/  SHFL.IDX PT, R0, R0, RZ, 0x1f ;  /* 0x00001fff00007589 */ /* 0x000ee200000e0000 */
[----:B--2---:R-:W-:Y:S01]  /*0f80*/  ULEA UR42, UR7, UR6, 0x18 ;  /* 0x00000006072a7291 */ /* 0x004fe2000f8ec03f */
[----:B---3--:R-:W-:-:S13]  /*0f90*/  R2UR UR4, R0 ;  /* 0x00000000000472ca */ /* 0x008fda00000e0000 */
[----:B------:R-:W-:-:S04]  /*0fa0*/  ULEA.HI UR5, UR4, UR4, URZ, 0x1 ;  /* 0x0000000404057291 */ /* 0x000fc8000f8f083f */
[----:B------:R-:W-:-:S04]  /*0fb0*/  ULOP3.LUT UR5, UR5, 0x7fffe, URZ, 0xc0, !UPT ;  /* 0x0007fffe05057892 */ /* 0x000fc8000f8ec03f */
[----:B------:R-:W-:-:S03]  /*0fc0*/  UIADD3 UR5, UR4, -UR5, URZ ;  /* 0x8000000504057290 */ /* 0x000fc6000fffe03f */
[----:B------:R-:W-:Y:S01]  /*0fd0*/  ULDC UR4, c[0x0][0x28c] ;  /* 0x0000a30000047ab9 */ /* 0x000fe20000000800 */
[----:B------:R-:W-:Y:S01]  /*0fe0*/  ULEA UR5, UR5, UR42, 0xd ;  /* 0x0000002a05057291 */ /* 0x000fe2000f8e683f */
[----:B------:R-:W-:-:S03]  /*0ff0*/  ISETP.LT.AND P0, PT, RZ, UR4, PT ;  /* 0x00000004ff007c0c */ /* 0x000fc6000bf01270 */
[----:B------:R-:W-:-:S04]  /*1000*/  UIADD3 UR5, UR5, 0x100, URZ ;  /* 0x0000010005057890 */ /* 0x000fc8000fffe03f */
[----:B------:R-:W-:-:S04]  /*1010*/  USHF.R.U32.HI UR5, URZ, 0x4, UR5 ;  /* 0x000000043f057899 */ /* 0x000fc80008011605 */
[----:B------:R-:W-:Y:S02]  /*1020*/  ULOP3.LUT UR41, UR5, 0x3fff, URZ, 0xc0, !UPT ;  /* 0x00003fff05297892 */ /* 0x000fe4000f8ec03f */
[----:B01--45:R-:W-:Y:S10]  /*1030*/  @P0 BRA `(.L_x_13) ;  /* 0x0000000000400947 */ /* 0x033ff40003800000 */
[----:B------:R-:W-:Y:S01]  /*1040*/  MOV R0, 0x0 ;  /* 0x0000000000007802 */ /* 0x000fe20000000f00 */
[----:B------:R-:W-:Y:S01]  /*1050*/  ULDC.64 UR4, c[0x4][0x68] ;  /* 0x01001a0000047ab9 */ /* 0x000fe20000000a00 */
[----:B------:R-:W-:Y:S01]  /*1060*/  ULDC.64 UR6, c[0x4][0x8] ;  /* 0x0100020000067ab9 */ /* 0x000fe20000000a00 */
[----:B01----:R-:W-:Y:S01]  /*1070*/  IMAD.U32 R4, RZ, RZ, UR4 ;  /* 0x00000004ff047e24 */ /* 0x003fe2000f8e00ff */
[----:B------:R0:W1:Y:S01]  /*1080*/  LDC.64 R14, c[0x4][R0] ;  /* 0x01000000000e7b82 */ /* 0x0000620000000a00 */
[----:B------:R-:W-:Y:S01]  /*1090*/  IMAD.U32 R5, RZ, RZ, UR5 ;  /* 0x00000005ff057e24 */ /* 0x000fe2000f8e00ff */
[----:B------:R-:W-:Y:S01]  /*10a0*/  ULDC.64 UR4, c[0x4][0x70] ;  /* 0x01001c0000047ab9 */ /* 0x000fe20000000a00 */
[----:B------:R-:W-:Y:S02]  /*10b0*/  IMAD.U32 R10, RZ, RZ, UR6 ;  /* 0x00000006ff0a7e24 */ /* 0x000fe4000f8e00ff */
[----:B------:R-:W-:Y:S02]  /*10c0*/  IMAD.U32 R6, RZ, RZ, UR4 ;  /* 0x00000004ff067e24 */ /* 0x000fe4000f8e00ff */
[----:B------:R-:W-:-:S02]  /*10d0*/  IMAD.U32 R7, RZ, RZ, UR5 ;  /* 0x00000005ff077e24 */ /* 0x000fc4000f8e00ff */
[----:B------:R-:W-:Y:S02]  /*10e0*/  IMAD.U32 R11, RZ, RZ, UR7 ;  /* 0x00000007ff0b7e24 */ /* 0x000fe4000f8e00ff */
[----:B------:R-:W-:Y:S02]  /*10f0*/  IMAD.MOV.U32 R8, RZ, RZ, 0x1e1 ;  /* 0x000001e1ff087424 */ /* 0x000fe400078e00ff */
[----:B------:R-:W-:Y:S02]  /*1100*/  IMAD.MOV.U32 R12, RZ, RZ, 0x1 ;  /* 0x00000001ff0c7424 */ /* 0x000fe400078e00ff */
[----:B0-----:R-:W-:-:S07]  /*1110*/  IMAD.MOV.U32 R13, RZ, RZ, RZ ;  /* 0x000000ffff0d7224 */ /* 0x001fce00078e00ff */
[----:B------:R-:W-:-:S07]  /*1120*/  LEPC R20, `(.L_x_13) ;  /* 0x000000001014794e */ /* 0x000fce0000000000 */
[----:B-1---5:R-:W-:Y:S05]  /*1130*/  CALL.ABS.NOINC R14 ;  /* 0x000000000e007343 */ /* 0x022fea0003c00000 */
.L_x_13:
[----:B------:R-:W-:-:S13]  /*1140*/  ISETP.NE.AND P0, PT, R166, 0x3, PT ;  /* 0x00000003a600780c */ /* 0x000fda0003f05270 */
[----:B------:R-:W-:Y:S05]  /*1150*/  @!P0 BRA `(.L_x_14) ;  /* 0x0000000000048947 */ /* 0x000fea0003800000 */
[----:B------:R-:W-:Y:S01]  /*1160*/  BPT.TRAP 0x1 ;  /* 0x000000040000795c */ /* 0x000fe20000300000 */
.L_x_14:
[----:B------:R-:W-:Y:S02]  /*1170*/  IMAD.U32 R3, RZ, RZ, UR39 ;  /* 0x00000027ff037e24 */ /* 0x000fe4000f8e00ff */
[----:B------:R-:W-:-:S03]  /*1180*/  IMAD.U32 R0, RZ, RZ, UR38 ;  /* 0x00000026ff007e24 */ /* 0x000fc6000f8e00ff */
[----:B------:R-:W-:Y:S02]  /*1190*/  LEA R3, R3, UR42, 0x3 ;  /* 0x0000002a03037c11 */ /* 0x000fe4000f8e18ff */
[----:B------:R-:W-:-:S04]  /*11a0*/  SHF.L.U32 R0, R0, 0x1f, RZ ;  /* 0x0000001f00007819 */ /* 0x000fc800000006ff */
[----:B------:R2:W3:Y:S01]  /*11b0*/  SYNCS.PHASECHK.TRANS64.TRYWAIT P1, [R3+URZ], R0 ;  /* 0x00000000030075a7 */ /* 0x0004e2000802017f */
[----:B------:R-:W-:Y:S05]  /*11c0*/  @!P0 BRA `(.L_x_15) ;  /* 0x0000000000048947 */ /* 0x000fea0003800000 */
[----:B------:R-:W-:Y:S01]  /*11d0*/  BPT.TRAP 0x1 ;  /* 0x000000040000795c */ /* 0x000fe20000300000 */
.L_x_15:
[----:B---3--:R-:W-:Y:S05]  /*11e0*/  @P1 BRA `(.L_x_16) ;  /* 0x0000000000081947 */ /* 0x008fea0003800000 */
[----:B------:R-:W3:Y:S02]  /*11f0*/  SYNCS.PHASECHK.TRANS64.TRYWAIT P1, [R3+URZ], R0 ;  /* 0x00000000030075a7 */ /* 0x000ee4000802017f */
[----:B---3--:R-:W-:Y:S05]  /*1200*/  @!P1 BRA `(.L_x_17) ;  /* 0x000000c000089947 */ /* 0x008fea0003800000 */
.L_x_16:
[----:B------:R-:W-:-:S04]  /*1210*/  UISETP.LT.AND UP0, UPT, UR40, 0x1, UPT ;  /* 0x000000012800788c */ /* 0x000fc8000bf01270 */
[----:B------:R-:W-:-:S04]  /*1220*/  USEL UR4, UR40, 0x1, UP0 ;  /* 0x0000000128047887 */ /* 0x000fc80008000000 */
[----:B------:R-:W-:-:S06]  /*1230*/  UIADD3 UR4, UR40, -UR4, URZ ;  /* 0x8000000428047290 */ /* 0x000fcc000fffe03f */
[----:B--23--:R-:W-:Y:S01]  /*1240*/  IMAD.U32 R0, RZ, RZ, UR4 ;  /* 0x00000004ff007e24 */ /* 0x00cfe2000f8e00ff */
[----:B------:R-:W-:Y:S05]  /*1250*/  WARPSYNC.ALL ;  /* 0x0000000000007948 */ /* 0x000fea0003800000 */
[----:B------:R-:W-:Y:S01]  /*1260*/  ISETP.GE.AND P1, PT, R0, 0x1, PT ;  /* 0x000000010000780c */ /* 0x000fe20003f26270 */
[----:B------:R-:W-:Y:S01]  /*1270*/  UIADD3 UR4, UR42, 0x80100, URZ ;  /* 0x000801002a047890 */ /* 0x000fe2000fffe03f */
[----:B------:R-:W-:Y:S01]  /*1280*/  WARPGROUP.ARRIVE ;  /* 0x00000000000079c5 */ /* 0x000fe20000000000 */
[----:B------:R-:W-:Y:S01]  /*1290*/  UMOV UR9, 0x40000040 ;  /* 0x4000004000097882 */ /* 0x000fe20000000000 */
[----:B------:R-:W-:Y:S01]  /*12a0*/  UMOV UR11, 0x40000040 ;  /* 0x40000040000b7882 */ /* 0x000fe20000000000 */
[----:B------:R-:W-:Y:S01]  /*12b0*/  USHF.R.U32.HI UR4, URZ, 0x4, UR4 ;  /* 0x000000043f047899 */ /* 0x000fe20008011604 */
[----:B------:R-:W-:Y:S01]  /*12c0*/  UMOV UR15, UR11 ;  /* 0x0000000b000f7c82 */ /* 0x000fe20008000000 */
[----:B------:R-:W-:-:S02]  /*12d0*/  UMOV UR13, 0x40000040 ;  /* 0x40000040000d7882 */ /* 0x000fc40000000000 */
[----:B------:R-:W-:Y:S02]  /*12e0*/  ULOP3.LUT UR5, UR4, 0x3fff, URZ, 0xc0, !UPT ;  /* 0x00003fff04057892 */ /* 0x000fe4000f8ec03f */
[----:B------:R-:W-:Y:S02]  /*12f0*/  ULOP3.LUT UR4, UR41, 0x10000, URZ, 0xfc, !UPT ;  /* 0x0001000029047892 */ /* 0x000fe4000f8efc3f */
[----:B------:R-:W-:Y:S02]  /*1300*/  ULOP3.LUT UR5, UR5, 0x10000, URZ, 0xfc, !UPT ;  /* 0x0001000005057892 */ /* 0x000fe4000f8efc3f */
[----:B------:R-:W-:Y:S02]  /*1310*/  ULEA UR8, UR39, UR4, 0xd ;  /* 0x0000000427087291 */ /* 0x000fe4000f8e683f */
[----:B------:R-:W-:Y:S02]  /*1320*/  ULEA UR6, UR39, UR5, 0xc ;  /* 0x0000000527067291 */ /* 0x000fe4000f8e603f */
[----:B------:R-:W-:-:S05]  /*1330*/  UIADD3 UR12, UR8, 0x400, URZ ;  /* 0x00000400080c7890 */ /* 0x000fca000fffe03f */
[----:B------:R-:W-:Y:S02]  /*1340*/  UMOV UR10, UR6 ;  /* 0x00000006000a7c82 */ /* 0x000fe40008000000 */
[----:B------:R-:W-:Y:S01]  /*1350*/  HGMMA.64x128x8.F32.TF32 R88, gdesc[UR8], RZ, !UPT, gsb0 ;  /* 0x05e00000085879f0 */ /* 0x000fe2000c0028ff */
[----:B------:R-:W-:Y:S02]  /*1360*/  UMOV UR14, UR10 ;  /* 0x0000000a000e7c82 */ /* 0x000fe40008000000 */
[----:B------:R-:W-:Y:S02]  /*1370*/  WARPGROUP.DEPBAR.LE gsb0, 0x0 ;  /* 0x00008000000079c5 */ /* 0x000fe40000010000 */
[----:B------:R-:W-:-:S07]  /*1380*/  WARPGROUP.ARRIVE ;  /* 0x00000000000079c5 */ /* 0x000fce0000000000 */
[----:B------:R-:W-:Y:S01]  /*1390*/  HGMMA.64x128x8.F32.TF32 R24, gdesc[UR12], RZ, !UPT, gsb0 ;  /* 0x05e000000c1879f0 */ /* 0x000fe2000c0028ff */
[----:B------:R-:W-:Y:S02]  /*13a0*/  UIADD3 UR12, UR8, 0x2, URZ ;  /* 0x00000002080c7890 */ /* 0x000fe4000fffe03f */
[----:B------:R-:W-:Y:S01]  /*13b0*/  UIADD3 UR14, UR6, 0x2, URZ ;  /* 0x00000002060e7890 */ /* 0x000fe2000fffe03f */
[----:B------:R-:W-:Y:S01]  /*13c0*/  UMOV UR13, 0x40000040 ;  /* 0x40000040000d7882 */ /* 0x000fe20000000000 */
[----:B------:R-:W-:Y:S01]  /*13d0*/  UMOV UR15, 0x40000040 ;  /* 0x40000040000f7882 */ /* 0x000fe20000000000 */
[----:B------:R-:W-:Y:S02]  /*13e0*/  WARPGROUP.DEPBAR.LE gsb0, 0x0 ;  /* 0x00008000000079c5 */ /* 0x000fe40000010000 */
[----:B------:R-:W-:-:S06]  /*13f0*/  WARPGROUP.ARRIVE ;  /* 0x00000000000079c5 */ /* 0x000fcc0000000000 */
[----:B------:R-:W-:Y:S01]  /*1400*/  HGMMA.64x128x8.F32.TF32 R88, gdesc[UR12], R88, gsb0 ;  /* 0x05e000000c5879f0 */ /* 0x000fe20008002858 */
[----:B------:R-:W-:Y:S01]  /*1410*/  UIADD3 UR12, UR8, 0x402, URZ ;  /* 0x00000402080c7890 */ /* 0x000fe2000fffe03f */
[----:B------:R-:W-:Y:S01]  /*1420*/  UMOV UR13, 0x40000040 ;  /* 0x40000040000d7882 */ /* 0x000fe20000000000 */
[----:B------:R-:W-:Y:S02]  /*1430*/  WARPGROUP.DEPBAR.LE gsb0, 0x0 ;  /* 0x00008000000079c5 */ /* 0x000fe40000010000 */
[----:B------:R-:W-:-:S07]  /*1440*/  WARPGROUP.ARRIVE ;  /* 0x00000000000079c5 */ /* 0x000fce0000000000 */
[----:B------:R-:W-:Y:S01]  /*1450*/  HGMMA.64x128x8.F32.TF32 R24, gdesc[UR12], R24, gsb0 ;  /* 0x05e000000c1879f0 */ /* 0x000fe20008002818 */
        /* <DEDUP_REMOVED lines=167> */
[----:B------:R-:W-:Y:S03]  /*1ed0*/  HGMMA.64x128x8.F32.TF32 R24, gdesc[UR12], R24, gsb0 ;  /* 0x05e000000c1879f0 */ /* 0x000fe60008002818 */
[----:B------:R-:W-:Y:S02]  /*1ee0*/  WARPGROUP.DEPBAR.LE gsb0, 0x0 ;  /* 0x00008000000079c5 */ /* 0x000fe40000010000 */
[----:B------:R-:W-:Y:S05]  /*1ef0*/  @!P1 BRA `(.L_x_18) ;  /* 0x0000000c00a89947 */ /* 0x000fea0003800000 */
[----:B------:R-:W-:-:S04]  /*1f00*/  UIADD3 UR6, UR39, 0x1, URZ ;  /* 0x0000000127067890 */ /* 0x000fc8000fffe03f */
[----:B------:R-:W-:-:S04]  /*1f10*/  UISETP.NE.AND UP0, UPT, UR6, 0x4, UPT ;  /* 0x000000040600788c */ /* 0x000fc8000bf05270 */
[----:B------:R-:W-:Y:S02]  /*1f20*/  USEL UR7, URZ, 0x1, UP0 ;  /* 0x000000013f077887 */ /* 0x000fe40008000000 */
[----:B------:R-:W-:Y:S02]  /*1f30*/  USEL UR6, UR6, URZ, UP0 ;  /* 0x0000003f06067287 */ /* 0x000fe40008000000 */
[----:B------:R-:W-:-:S06]  /*1f40*/  ULOP3.LUT UR7, UR38, UR7, URZ, 0x3c, !UPT ;  /* 0x0000000726077292 */ /* 0x000fcc000f8e3c3f */
[----:B01----:R-:W-:Y:S01]  /*1f50*/  IMAD.U32 R5, RZ, RZ, UR7 ;  /* 0x00000007ff057e24 */ /* 0x003fe2000f8e00ff */
[----:B------:R-:W-:-:S06]  /*1f60*/  UMOV UR7, UR39 ;  /* 0x0000002700077c82 */ /* 0x000fcc0008000000 */
.L_x_25:
[----:B01----:R-:W-:Y:S05]  /*1f70*/  @!P0 BRA `(.L_x_19) ;  /* 0x0000000000048947 */ /* 0x003fea0003800000 */
[----:B------:R-:W-:Y:S01]  /*1f80*/  BPT.TRAP 0x1 ;  /* 0x000000040000795c */ /* 0x000fe20000300000 */
.L_x_19:
[----:B------:R-:W0:Y:S01]  /*1f90*/  S2UR UR9, SR_CgaCtaId ;  /* 0x00000000000979c3 */ /* 0x000e220000008800 */
[----:B------:R-:W-:Y:S01]  /*1fa0*/  UMOV UR8, 0x400 ;  /* 0x0000040000087882 */ /* 0x000fe20000000000 */
[----:B------:R-:W-:Y:S01]  /*1fb0*/  SHF.L.U32 R3, R5, 0x1f, RZ ;  /* 0x0000001f05037819 */ /* 0x000fe200000006ff */
[----:B0-----:R-:W-:-:S04]  /*1fc0*/  ULEA UR8, UR9, UR8, 0x18 ;  /* 0x0000000809087291 */ /* 0x001fc8000f8ec03f */
[----:B------:R-:W-:-:S09]  /*1fd0*/  ULEA UR9, UR6, UR8, 0x3 ;  /* 0x0000000806097291 */ /* 0x000fd2000f8e183f */
[----:B------:R0:W1:Y:S01]  /*1fe0*/  SYNCS.PHASECHK.TRANS64.TRYWAIT P1, [UR9], R3 ;  /* 0x00000003ff0075a7 */ /* 0x0000620008020149 */
[----:B------:R-:W-:Y:S05]  /*1ff0*/  @!P0 BRA `(.L_x_20) ;  /* 0x0000000000048947 */ /* 0x000fea0003800000 */
[----:B------:R-:W-:Y:S01]  /*2000*/  BPT.TRAP 0x1 ;  /* 0x000000040000795c */ /* 0x000fe20000300000 */
.L_x_20:
[----:B-1----:R-:W-:Y:S05]  /*2010*/  @P1 BRA `(.L_x_21) ;  /* 0x0000000000081947 */ /* 0x002fea0003800000 */
[----:B------:R-:W1:Y:S02]  /*2020*/  SYNCS.PHASECHK.TRANS64.TRYWAIT P1, [UR9], R3 ;  /* 0x00000003ff0075a7 */ /* 0x000e640008020149 */
[----:B-1----:R-:W-:Y:S05]  /*2030*/  @!P1 BRA `(.L_x_22) ;  /* 0x000000b000909947 */ /* 0x002fea0003800000 */
.L_x_21:
[----:B------:R-:W-:Y:S01]  /*2040*/  ULEA UR12, UR6, UR5, 0xc ;  /* 0x00000005060c7291 */ /* 0x000fe2000f8e603f */
[----:B------:R-:W-:Y:S01]  /*2050*/  WARPGROUP.ARRIVE ;  /* 0x00000000000079c5 */ /* 0x000fe20000000000 */
[----:B------:R-:W-:Y:S01]  /*2060*/  ULEA UR10, UR6, UR4, 0xd ;  /* 0x00000004060a7291 */ /* 0x000fe2000f8e683f */
[----:B------:R-:W-:Y:S01]  /*2070*/  UMOV UR19, 0x40000040 ;  /* 0x4000004000137882 */ /* 0x000fe20000000000 */
[----:B------:R-:W-:Y:S01]  /*2080*/  UMOV UR17, 0x40000040 ;  /* 0x4000004000117882 */ /* 0x000fe20000000000 */
[----:B------:R-:W-:Y:S02]  /*2090*/  UIADD3 UR14, UR12, 0xc06, URZ ;  /* 0x00000c060c0e7890 */ /* 0x000fe4000fffe03f */
[----:B------:R-:W-:Y:S02]  /*20a0*/  UMOV UR18, UR12 ;  /* 0x0000000c00127c82 */ /* 0x000fe40008000000 */
[----:B------:R-:W-:Y:S01]  /*20b0*/  UMOV UR16, UR10 ;  /* 0x0000000a00107c82 */ /* 0x000fe20008000000 */
[----:B------:R-:W-:Y:S01]  /*20c0*/  UMOV UR15, 0x40000040 ;  /* 0x40000040000f7882 */ /* 0x000fe20000000000 */
[----:B------:R-:W-:Y:S01]  /*20d0*/  HGMMA.64x128x8.F32.TF32 R88, gdesc[UR16], R88, gsb0 ;  /* 0x05e00000105879f0 */ /* 0x000fe20008002858 */
[----:B------:R-:W-:Y:S01]  /*20e0*/  UIADD3 UR16, UR10, 0x400, URZ ;  /* 0x000004000a107890 */ /* 0x000fe2000fffe03f */
[----:B------:R-:W-:Y:S01]  /*20f0*/  UMOV UR17, 0x40000040 ;  /* 0x4000004000117882 */ /* 0x000fe20000000000 */
[----:B------:R-:W-:Y:S01]  /*2100*/  UMOV UR13, 0x40000040 ;  /* 0x40000040000d7882 */ /* 0x000fe20000000000 */
[----:B------:R-:W-:-:S02]  /*2110*/  WARPGROUP.DEPBAR.LE gsb0, 0x0 ;  /* 0x00008000000079c5 */ /* 0x000fc40000010000 */
[----:B------:R-:W-:-:S06]  /*2120*/  WARPGROUP.ARRIVE ;  /* 0x00000000000079c5 */ /* 0x000fcc0000000000 */
        /* <DEDUP_REMOVED lines=161> */
[----:B------:R-:W-:Y:S01]  /*2b40*/  UIADD3 UR12, UR10, 0x1806, URZ ;  /* 0x000018060a0c7890 */ /* 0x000fe2000fffe03f */
        /* <DEDUP_REMOVED lines=9> */
[----:B------:R-:W-:-:S07]  /*2be0*/  WARPGROUP.ARRIVE ;  /* 0x00000000000079c5 */ /* 0x000fce0000000000 */
        /* <DEDUP_REMOVED lines=8> */
[----:B------:R-:W-:Y:S01]  /*2c70*/  BPT.TRAP 0x1 ;  /* 0x000000040000795c */ /* 0x000fe20000300000 */
.L_x_23:
[----:B------:R-:W-:Y:S01]  /*2c80*/  ULEA UR8, UR7, UR8, 0x3 ;  /* 0x0000000807087291 */ /* 0x000fe2000f8e183f */
[----:B------:R-:W-:-:S03]  /*2c90*/  ISETP.GT.U32.AND P1, PT, R19, 0x1, PT ;  /* 0x000000011300780c */ /* 0x000fc60003f24070 */
[----:B------:R-:W-:-:S04]  /*2ca0*/  UIADD3 UR8, UR8, 0x20, URZ ;  /* 0x0000002008087890 */ /* 0x000fc8000fffe03f */
[----:B------:R-:W-:-:S09]  /*2cb0*/  UPRMT UR8, URZ, 0x654, UR8 ;  /* 0x000006543f087896 */ /* 0x000fd20008000008 */
[----:B------:R-:W-:Y:S01]  /*2cc0*/  SYNCS.ARRIVE.TRANS64.RED.A1T0 RZ, [UR8], RZ ;  /* 0x000000ffffff79a7 */ /* 0x000fe20008100408 */
[----:B------:R-:W-:Y:S05]  /*2cd0*/  @P1 BRA `(.L_x_24) ;  /* 0x0000000000041947 */ /* 0x000fea0003800000 */
[----:B------:R-:W-:Y:S01]  /*2ce0*/  BPT.TRAP 0x1 ;  /* 0x000000040000795c */ /* 0x000fe20000300000 */
.L_x_24:
[----:B------:R-:W-:Y:S01]  /*2cf0*/  UIADD3 UR6, UR6, 0x1, URZ ;  /* 0x0000000106067890 */ /* 0x000fe2000fffe03f */
[C---:B------:R-:W-:Y:S01]  /*2d00*/  ISETP.GT.AND P1, PT, R0.reuse, 0x1, PT ;  /* 0x000000010000780c */ /* 0x040fe20003f24270 */
[----:B------:R-:W-:Y:S01]  /*2d10*/  UIADD3 UR7, UR7, 0x1, URZ ;  /* 0x0000000107077890 */ /* 0x000fe2000fffe03f */
[----:B------:R-:W-:Y:S01]  /*2d20*/  VIADD R0, R0, 0xffffffff ;  /* 0xffffffff00007836 */ /* 0x000fe20000000000 */
[----:B------:R-:W-:Y:S02]  /*2d30*/  UISETP.NE.AND UP0, UPT, UR6, 0x4, UPT ;  /* 0x000000040600788c */ /* 0x000fe4000bf05270 */
[----:B------:R-:W-:Y:S02]  /*2d40*/  UISETP.NE.AND UP1, UPT, UR7, 0x4, UPT ;  /* 0x000000040700788c */ /* 0x000fe4000bf25270 */
[----:B------:R-:W-:Y:S02]  /*2d50*/  USEL UR8, URZ, 0x1, UP0 ;  /* 0x000000013f087887 */ /* 0x000fe40008000000 */
[----:B------:R-:W-:-:S02]  /*2d60*/  USEL UR6, UR6, URZ, UP0 ;  /* 0x0000003f06067287 */ /* 0x000fc40008000000 */
[----:B------:R-:W-:Y:S02]  /*2d70*/  USEL UR7, UR7, URZ, UP1 ;  /* 0x0000003f07077287 */ /* 0x000fe40008800000 */
[----:B------:R-:W-:Y:S01]  /*2d80*/  LOP3.LUT R5, R5, UR8, RZ, 0x3c, !PT ;  /* 0x0000000805057c12 */ /* 0x000fe2000f8e3cff */
[----:B------:R-:W-:Y:S09]  /*2d90*/  @P1 BRA `(.L_x_25) ;  /* 0xfffffff000741947 */ /* 0x000ff2000383ffff */
.L_x_18:
[----:B------:R-:W2:Y:S02]  /*2da0*/  LDC R0, c[0x0][0x28c] ;  /* 0x0000a300ff007b82 */ /* 0x000ea40000000800 */
[----:B--2---:R-:W-:-:S13]  /*2db0*/  ISETP.GE.AND P1, PT, R0, 0x1, PT ;  /* 0x000000010000780c */ /* 0x004fda0003f26270 */
[----:B------:R-:W-:Y:S05]  /*2dc0*/  @!P1 BRA `(.L_x_26) ;  /* 0x0000000000409947 */ /* 0x000fea0003800000 */
[----:B------:R-:W-:Y:S05]  /*2dd0*/  @!P0 BRA `(.L_x_27) ;  /* 0x0000000000048947 */ /* 0x000fea0003800000 */
[----:B------:R-:W-:Y:S01]  /*2de0*/  BPT.TRAP 0x1 ;  /* 0x000000040000795c */ /* 0x000fe20000300000 */
.L_x_27:
[----:B------:R-:W2:Y:S01]  /*2df0*/  S2UR UR6, SR_CgaCtaId ;  /* 0x00000000000679c3 */ /* 0x000ea20000008800 */
[----:B------:R-:W-:Y:S01]  /*2e00*/  UISETP.LT.AND UP0, UPT, UR40, 0x1, UPT ;  /* 0x000000012800788c */ /* 0x000fe2000bf01270 */
[----:B------:R-:W-:Y:S01]  /*2e10*/  ISETP.GT.U32.AND P0, PT, R19, 0x1, PT ;  /* 0x000000011300780c */ /* 0x000fe20003f04070 */
[----:B------:R-:W-:Y:S02]  /*2e20*/  UMOV UR5, 0x400 ;  /* 0x0000040000057882 */ /* 0x000fe40000000000 */
[----:B------:R-:W-:-:S04]  /*2e30*/  USEL UR4, UR40, 0x1, UP0 ;  /* 0x0000000128047887 */ /* 0x000fc80008000000 */
[----:B------:R-:W-:-:S04]  /*2e40*/  UIADD3 UR4, UR39, UR40, -UR4 ;  /* 0x0000002827047290 */ /* 0x000fc8000fffe804 */
[----:B------:R-:W-:-:S04]  /*2e50*/  USHF.L.U32 UR4, UR4, 0x3, URZ ;  /* 0x0000000304047899 */ /* 0x000fc8000800063f */
[----:B------:R-:W-:Y:S02]  /*2e60*/  ULOP3.LUT UR4, UR4, 0x18, URZ, 0xc0, !UPT ;  /* 0x0000001804047892 */ /* 0x000fe4000f8ec03f */
[----:B--2---:R-:W-:-:S04]  /*2e70*/  ULEA UR5, UR6, UR5, 0x18 ;  /* 0x0000000506057291 */ /* 0x004fc8000f8ec03f */
[----:B------:R-:W-:-:S04]  /*2e80*/  UIADD3 UR4, UR5, 0x20, UR4 ;  /* 0x0000002005047890 */ /* 0x000fc8000fffe004 */
[----:B------:R-:W-:-:S09]  /*2e90*/  UPRMT UR4, URZ, 0x654, UR4 ;  /* 0x000006543f047896 */ /* 0x000fd20008000004 */
[----:B------:R-:W-:Y:S01]  /*2ea0*/  SYNCS.ARRIVE.TRANS64.RED.A1T0 RZ, [UR4], RZ ;  /* 0x000000ffffff79a7 */ /* 0x000fe20008100404 */
[----:B------:R-:W-:Y:S05]  /*2eb0*/  @P0 BRA `(.L_x_26) ;  /* 0x0000000000040947 */ /* 0x000fea0003800000 */
[----:B------:R-:W-:Y:S01]  /*2ec0*/  BPT.TRAP 0x1 ;  /* 0x000000040000795c */ /* 0x000fe20000300000 */
.L_x_26:
[----:B------:R-:W2:Y:S01]  /*2ed0*/  LDC R6, c[0x0][0x288] ;  /* 0x0000a200ff067b82 */ /* 0x000ea20000000800 */
[----:B01----:R-:W-:Y:S01]  /*2ee0*/  LOP3.LUT R4, R18, 0x60, RZ, 0xc0, !PT ;  /* 0x0000006012047812 */ /* 0x003fe200078ec0ff */
[----:B------:R-:W-:Y:S01]  /*2ef0*/  UIADD3 UR39, UR40, UR39, URZ ;  /* 0x0000002728277290 */ /* 0x000fe2000fffe03f */
[----:B------:R-:W-:Y:S01]  /*2f00*/  LOP3.LUT R0, R22, 0x1, RZ, 0xc0, !PT ;  /* 0x0000000116007812 */ /* 0x000fe200078ec0ff */
[----:B------:R-:W-:Y:S01]  /*2f10*/  IMAD.SHL.U32 R13, R153, 0x80, RZ ;  /* 0x00000080990d7824 */ /* 0x000fe200078e00ff */
[----:B------:R-:W-:Y:S01]  /*2f20*/  SHF.R.U32.HI R3, RZ, 0x2, R18 ;  /* 0x00000002ff037819 */ /* 0x000fe20000011612 */
[----:B------:R-:W-:Y:S01]  /*2f30*/  USHF.R.U32.HI UR4, URZ, 0x2, UR39 ;  /* 0x000000023f047899 */ /* 0x000fe20008011627 */
[----:B------:R-:W-:Y:S01]  /*2f40*/  SHF.R.U32.HI R10, RZ, 0x1, R4 ;  /* 0x00000001ff0a7819 */ /* 0x000fe20000011604 */
[----:B------:R-:W-:Y:S01]  /*2f50*/  IMAD.SHL.U32 R4, R0, 0x40, RZ ;  /* 0x0000004000047824 */ /* 0x000fe200078e00ff */
[----:B------:R-:W-:Y:S01]  /*2f60*/  LOP3.LUT R3, R3, 0x7, RZ, 0xc0, !PT ;  /* 0x0000000703037812 */ /* 0x000fe200078ec0ff */
[----:B------:R-:W-:Y:S01]  /*2f70*/  IMAD.SHL.U32 R15, R152, 0x100, RZ ;  /* 0x00000100980f7824 */ /* 0x000fe200078e00ff */
[----:B------:R-:W-:Y:S01]  /*2f80*/  ULOP3.LUT UR4, UR4, 0x1, URZ, 0xc0, !UPT ;  /* 0x0000000104047892 */ /* 0x000fe2000f8ec03f */
[----:B------:R-:W-:Y:S01]  /*2f90*/  SHF.R.S32.HI R21, RZ, 0x1f, R23 ;  /* 0x0000001fff157819 */ /* 0x000fe20000011417 */
[----:B------:R-:W-:Y:S01]  /*2fa0*/  ULDC UR8, c[0x0][0x284] ;  /* 0x0000a10000087ab9 */ /* 0x000fe20000000800 */
[--C-:B------:R-:W-:Y:S01]  /*2fb0*/  IADD3 R5, RZ, -R10, -R3.reuse ;  /* 0x8000000aff057210 */ /* 0x100fe20007ffe803 */
[----:B------:R-:W-:Y:S01]  /*2fc0*/  UISETP.GT.U32.AND UP1, UPT, UR39, 0x3, UPT ;  /* 0x000000032700788c */ /* 0x000fe2000bf24070 */
[----:B------:R-:W-:Y:S01]  /*2fd0*/  LOP3.LUT R3, R4, 0x40, R3, 0xe2, !PT ;  /* 0x0000004004037812 */ /* 0x000fe200078ee203 */
[----:B------:R-:W-:Y:S01]  /*2fe0*/  UISETP.NE.U32.AND UP0, UPT, UR4, 0x1, UPT ;  /* 0x000000010400788c */ /* 0x000fe2000bf05070 */
[----:B------:R-:W-:Y:S01]  /*2ff0*/  LOP3.LUT R4, R18, 0x3, RZ, 0xc0, !PT ;  /* 0x0000000312047812 */ /* 0x000fe200078ec0ff */
[----:B------:R-:W-:Y:S01]  /*3000*/  ULDC.64 UR6, c[0x0][0x5d0] ;  /* 0x0001740000067ab9 */ /* 0x000fe20000000a00 */
[----:B------:R-:W-:Y:S01]  /*3010*/  UISETP.LT.U32.AND UP1, UPT, UR40, 0x4, UP1 ;  /* 0x000000042800788c */ /* 0x000fe20008f21070 */
[----:B------:R-:W-:Y:S01]  /*3020*/  IMAD.WIDE R8, R152, 0x100, RZ ;  /* 0x0000010098087825 */ /* 0x000fe200078e02ff */
[----:B------:R-:W-:Y:S01]  /*3030*/  UISETP.GT.U32.AND UP0, UPT, UR40, 0x3, !UP0 ;  /* 0x000000032800788c */ /* 0x000fe2000c704070 */
[----:B--2---:R-:W-:-:S02]  /*3040*/  ISETP.GE.AND P0, PT, R13, R6, PT ;  /* 0x000000060d00720c */ /* 0x004fc40003f06270 */
[----:B------:R-:W-:Y:S01]  /*3050*/  IMAD R12, R4, -0x2, R6 ;  /* 0xfffffffe040c7824 */ /* 0x000fe200078e0206 */
[----:B------:R-:W-:Y:S01]  /*3060*/  USEL UR5, URZ, 0x1, !UP1 ;  /* 0x000000013f057887 */ /* 0x000fe2000c800000 */
[----:B------:R-:W-:Y:S01]  /*3070*/  IMAD.SHL.U32 R6, R18, 0x2, RZ ;  /* 0x0000000212067824 */ /* 0x000fe200078e00ff */
[----:B------:R-:W-:Y:S01]  /*3080*/  ISETP.GE.OR P0, PT, R15, UR8, P0 ;  /* 0x000000080f007c0c */ /* 0x000fe20008706670 */
[----:B------:R-:W-:Y:S01]  /*3090*/  IMAD R4, R21, UR6, RZ ;  /* 0x0000000615047c24 */ /* 0x000fe2000f8e02ff */
[----:B------:R-:W-:Y:S01]  /*30a0*/  USEL UR4, URZ, 0x1, !UP0 ;  /* 0x000000013f047887 */ /* 0x000fe2000c000000 */
[----:B------:R-:W-:Y:S01]  /*30b0*/  IMAD R0, R0, -0x40, R5 ;  /* 0xffffffc000007824 */ /* 0x000fe200078e0205 */
[----:B------:R-:W-:Y:S01]  /*30c0*/  LOP3.LUT R6, R13, 0x6, R6, 0xf8, !PT ;  /* 0x000000060d067812 */ /* 0x000fe200078ef806 */
[----:B------:R-:W-:Y:S01]  /*30d0*/  IMAD R11, R23, UR7, R4 ;  /* 0x00000007170b7c24 */ /* 0x000fe2000f8e0204 */
[----:B------:R-:W-:Y:S01]  /*30e0*/  LOP3.LUT R153, R8, R3, R10, 0xfe, !PT ;  /* 0x0000000308997212 */ /* 0x000fe200078efe0a */
[----:B------:R-:W-:Y:S01]  /*30f0*/  ULOP3.LUT UR39, UR39, 0x3, URZ, 0xc0, !UPT ;  /* 0x0000000327277892 */ /* 0x000fe2000f8ec03f */
[----:B------:R-:W-:Y:S01]  /*3100*/  SHF.R.S32.HI R7, RZ, 0x1f, R6 ;  /* 0x0000001fff077819 */ /* 0x000fe20000011406 */
[----:B------:R-:W-:Y:S01]  /*3110*/  ULOP3.LUT UR38, UR4, UR38, UR5, 0x96, !UPT ;  /* 0x0000002604267292 */ /* 0x000fe2000f8e9605 */
[----:B------:R-:W-:Y:S01]  /*3120*/  IADD3 R3, -R15, UR8, R0 ;  /* 0x000000080f037c10 */ /* 0x000fe2000fffe100 */
[----:B------:R-:W-:-:S02]  /*3130*/  IMAD.IADD R0, R12, 0x1, -R13 ;  /* 0x000000010c007824 */ /* 0x000fc400078e0a0d */
[----:B------:R-:W-:-:S04]  /*3140*/  IMAD.WIDE.U32 R4, R23, UR6, R6 ;  /* 0x0000000617047c25 */ /* 0x000fc8000f8e0006 */
[----:B------:R-:W-:Y:S02]  /*3150*/  IMAD.IADD R11, R5, 0x1, R11 ;  /* 0x00000001050b7824 */ /* 0x000fe400078e020b */
[----:B------:R-:W-:Y:S02]  /*3160*/  IMAD.MOV.U32 R152, RZ, RZ, -0x1 ;  /* 0xffffffffff987424 */ /* 0x000fe400078e00ff */
[----:B------:R-:W-:Y:S01]  /*3170*/  IMAD.MOV.U32 R10, RZ, RZ, R4 ;  /* 0x000000ffff0a7224 */ /* 0x000fe200078e0004 */
[----:B------:R-:W-:Y:S06]  /*3180*/  @P0 BRA `(.L_x_28) ;  /* 0x0000008000640947 */ /* 0x000fec0003800000 */
[----:B------:R-:W0:Y:S01]  /*3190*/  LDC.64 R4, c[0x0][0x5c8] ;  /* 0x00017200ff047b82 */ /* 0x000e220000000a00 */
[----:B-----5:R-:W-:Y:S01]  /*31a0*/  FSETP.NEU.AND P0, PT, R155, RZ, PT ;  /* 0x000000ff9b00720b */ /* 0x020fe20003f0d000 */
[----:B------:R-:W-:Y:S01]  /*31b0*/  BSSY B0, `(.L_x_28) ;  /* 0x0000816000007945 */ /* 0x000fe20003800000 */
[----:B------:R-:W-:-:S04]  /*31c0*/  ISETP.GT.AND P3, PT, R3, RZ, PT ;  /* 0x000000ff0300720c */ /* 0x000fc80003f64270 */
[----:B------:R-:W-:Y:S01]  /*31d0*/  ISETP.GT.AND P2, PT, R0, RZ, P3 ;  /* 0x000000ff0000720c */ /* 0x000fe20001f44270 */
[-C--:B0-----:R-:W-:Y:S02]  /*31e0*/  IMAD R12, R9, R4.reuse, RZ ;  /* 0x00000004090c7224 */ /* 0x081fe400078e02ff */
[----:B------:R-:W-:-:S04]  /*31f0*/  IMAD.WIDE.U32 R168, R153, R4, R10 ;  /* 0x0000000499a87225 */ /* 0x000fc800078e000a */
[----:B------:R-:W-:-:S04]  /*3200*/  IMAD R11, R153, R5, R12 ;  /* 0x00000005990b7224 */ /* 0x000fc800078e020c */
[----:B------:R-:W-:Y:S01]  /*3210*/  IMAD.IADD R171, R169, 0x1, R11 ;  /* 0x00000001a9ab7824 */ /* 0x000fe200078e020b */
[----:B------:R-:W-:Y:S06]  /*3220*/  @!P0 BRA `(.L_x_29) ;  /* 0x0000005c00148947 */ /* 0x000fec0003800000 */
[----:B------:R-:W0:Y:S01]  /*3230*/  LDC.64 R12, c[0x0][0x5b8] ;  /* 0x00016e00ff0c7b82 */ /* 0x000e220000000a00 */
[----:B------:R-:W-:-:S07]  /*3240*/  ULDC.64 UR4, c[0x0][0x5c0] ;  /* 0x0001700000047ab9 */ /* 0x000fce0000000a00 */
[----:B------:R-:W1:Y:S08]  /*3250*/  LDC.64 R14, c[0x0][0x5b0] ;  /* 0x00016c00ff0e7b82 */ /* 0x000e700000000a00 */
[----:B------:R-:W2:Y:S01]  /*3260*/  LDC.64 R10, c[0x0][0x5a8] ;  /* 0x00016a00ff0a7b82 */ /* 0x000ea20000000a00 */
[----:B0-----:R-:W-:-:S04]  /*3270*/  IMAD R20, R21, R12, RZ ;  /* 0x0000000c15147224 */ /* 0x001fc800078e02ff */
[C---:B------:R-:W-:Y:S02]  /*3280*/  IMAD R13, R23.reuse, R13, R20 ;  /* 0x0000000d170d7224 */ /* 0x040fe400078e0214 */
[----:B------:R-:W-:-:S04]  /*3290*/  IMAD.WIDE.U32 R20, R23, R12, R6 ;  /* 0x0000000c17147225 */ /* 0x000fc800078e0006 */
[----:B-1----:R-:W-:Y:S02]  /*32a0*/  IMAD R156, R9, R14, RZ ;  /* 0x0000000e099c7224 */ /* 0x002fe400078e02ff */
[----:B------:R-:W-:Y:S02]  /*32b0*/  IMAD.IADD R157, R21, 0x1, R13 ;  /* 0x00000001159d7824 */ /* 0x000fe400078e020d */
[----:B------:R-:W-:Y:S02]  /*32c0*/  IMAD R173, R153, R15, R156 ;  /* 0x0000000f99ad7224 */ /* 0x000fe400078e029c */
[----:B------:R-:W-:-:S04]  /*32d0*/  IMAD.MOV.U32 R156, RZ, RZ, R20 ;  /* 0x000000ffff9c7224 */ /* 0x000fc800078e0014 */
[----:B------:R-:W-:-:S04]  /*32e0*/  IMAD.WIDE.U32 R158, R153, R14, R156 ;  /* 0x0000000e999e7225 */ /* 0x000fc800078e009c */
[----:B------:R-:W-:Y:S01]  /*32f0*/  IMAD.IADD R159, R159, 0x1, R173 ;  /* 0x000000019f9f7824 */ /* 0x000fe200078e02ad */
[----:B--2---:R-:W-:-:S04]  /*3300*/  LEA R160, P0, R158, R10, 0x2 ;  /* 0x0000000a9ea07211 */ /* 0x004fc800078010ff */
[----:B------:R-:W-:-:S05]  /*3310*/  LEA.HI.X R161, R158, R11, R159, 0x2, P0 ;  /* 0x0000000b9ea17211 */ /* 0x000fca00000f149f */
[----:B------:R0:W2:Y:S01]  /*3320*/  @P2 LDG.E.LTC128B R167, desc[UR36][R160.64] ;  /* 0x00000024a0a72981 */ /* 0x0000a2000c1e1920 */
[----:B------:R-:W-:Y:S01]  /*3330*/  LEA R158, P0, R168, UR4, 0x2 ;  /* 0x00000004a89e7c11 */ /* 0x000fe2000f8010ff */
[----:B------:R-:W-:Y:S01]  /*3340*/  IMAD.WIDE.U32 R162, R153, R14, R6 ;  /* 0x0000000e99a27225 */ /* 0x000fe200078e0006 */
[----:B------:R-:W-:Y:S01]  /*3350*/  ISETP.GT.AND P1, PT, R0, 0x1, P3 ;  /* 0x000000010000780c */ /* 0x000fe20001f24270 */
[----:B------:R-:W-:Y:S01]  /*3360*/  BSSY B1, `(.L_x_30) ;  /* 0x0000011000017945 */ /* 0x000fe20003800000 */
[----:B------:R-:W-:Y:S01]  /*3370*/  LEA.HI.X R159, R168, UR5, R171, 0x2, P0 ;  /* 0x00000005a89f7c11 */ /* 0x000fe200080f14ab */
[----:B------:R-:W-:Y:S01]  /*3380*/  IMAD.IADD R163, R173, 0x1, R163 ;  /* 0x00000001ada37824 */ /* 0x000fe200078e02a3 */
[C---:B0-----:R-:W-:Y:S01]  /*3390*/  SHF.L.U64.HI R161, R14.reuse, 0x3, R15 ;  /* 0x000000030ea17819 */ /* 0x041fe2000001020f */
[----:B------:R-:W-:-:S04]  /*33a0*/  IMAD.SHL.U32 R160, R14, 0x8, RZ ;  /* 0x000000080ea07824 */ /* 0x000fc800078e00ff */
[----:B------:R-:W-:Y:S01]  /*33b0*/  IMAD.WIDE.U32 R170, R153, R14, R160 ;  /* 0x0000000e99aa7225 */ /* 0x000fe200078e00a0 */
[----:B--2---:R-:W-:-:S05]  /*33c0*/  LOP3.LUT R164, R167, 0xffffe000, RZ, 0xc0, !PT ;  /* 0xffffe000a7a47812 */ /* 0x004fca00078ec0ff */
[----:B------:R-:W-:Y:S01]  /*33d0*/  FMUL R169, R164, R155 ;  /* 0x0000009ba4a97220 */ /* 0x000fe20000400000 */
[----:B------:R-:W-:-:S04]  /*33e0*/  IMAD.WIDE.U32 R164, R23, R12, R162 ;  /* 0x0000000c17a47225 */ /* 0x000fc800078e00a2 */
[----:B------:R-:W-:Y:S01]  /*33f0*/  FFMA R169, R88, R154, R169 ;  /* 0x0000009a58a97223 */ /* 0x000fe200000000a9 */
[----:B------:R-:W-:Y:S01]  /*3400*/  IMAD.IADD R88, R13, 0x1, R165 ;  /* 0x000000010d587824 */ /* 0x000fe200078e02a5 */
[----:B------:R-:W-:-:S03]  /*3410*/  LEA R162, P0, R164, R10, 0x2 ;  /* 0x0000000aa4a27211 */ /* 0x000fc600078010ff */
[----:B------:R-:W-:Y:S02]  /*3420*/  F2FP.TF32.F32.PACK_B R169, R169 ;  /* 0x000000a9ffa9723e */ /* 0x000fe400024050ff */
[----:B------:R-:W-:-:S03]  /*3430*/  LEA.HI.X R163, R164, R11, R88, 0x2, P0 ;  /* 0x0000000ba4a37211 */ /* 0x000fc600000f1458 */
[----:B------:R0:W-:Y:S01]  /*3440*/  @P2 STG.E desc[UR36][R158.64], R169 ;  /* 0x000000a99e002986 */ /* 0x0001e2000c101924 */
[----:B------:R-:W-:Y:S05]  /*3450*/  @!P1 BRA `(.L_x_31) ;  /* 0x0000000000049947 */ /* 0x000fea0003800000 */
[----:B------:R1:W5:Y:S02]  /*3460*/  LDG.E.LTC128B R167, desc[UR36][R162.64+0x4] ;  /* 0x00000424a2a77981 */ /* 0x000364000c1e1920 */
.L_x_31:
[----:B------:R-:W-:Y:S05]  /*3470*/  BSYNC B1 ;  /* 0x0000000000017941 */ /* 0x000fea0003800000 */
.L_x_30:
[----:B-----5:R-:W-:Y:S01]  /*3480*/  LOP3.LUT R88, R167, 0xffffe000, RZ, 0xc0, !PT ;  /* 0xffffe000a7587812 */ /* 0x020fe200078ec0ff */
[----:B0-----:R-:W-:Y:S01]  /*3490*/  IMAD.IADD R169, R173, 0x1, R171 ;  /* 0x00000001ada97824 */ /* 0x001fe200078e02ab */
[----:B------:R-:W-:Y:S01]  /*34a0*/  ISETP.GT.AND P0, PT, R3, 0x8, PT ;  /* 0x000000080300780c */ /* 0x000fe20003f04270 */
[----:B------:R-:W-:Y:S01]  /*34b0*/  IMAD.MOV.U32 R172, RZ, RZ, R167 ;  /* 0x000000ffffac7224 */ /* 0x000fe200078e00a7 */
[----:B------:R-:W-:Y:S01]  /*34c0*/  IADD3 R164, P4, R20, R170, RZ ;  /* 0x000000aa14a47210 */ /* 0x000fe20007f9e0ff */
[----:B------:R-:W-:Y:S01]  /*34d0*/  FMUL R88, R88, R155 ;  /* 0x0000009b58587220 */ /* 0x000fe20000400000 */
[----:B------:R-:W-:-:S03]  /*34e0*/  ISETP.GT.AND P2, PT, R0, RZ, P0 ;  /* 0x000000ff0000720c */ /* 0x000fc60000744270 */
[----:B------:R-:W-:Y:S01]  /*34f0*/  FFMA R173, R89, R154, R88 ;  /* 0x0000009a59ad7223 */ /* 0x000fe20000000058 */
[----:B------:R-:W-:Y:S01]  /*3500*/  IMAD.X R165, R169, 0x1, R157, P4 ;  /* 0x00000001a9a57824 */ /* 0x000fe200020e069d */
[----:B------:R-:W-:-:S03]  /*3510*/  LEA R88, P4, R164, R10, 0x2 ;  /* 0x0000000aa4587211 */ /* 0x000fc600078810ff */
[----:B------:R-:W-:Y:S02]  /*3520*/  F2FP.TF32.F32.PACK_B R173, R173 ;  /* 0x000000adffad723e */ /* 0x000fe400024050ff */
[----:B------:R-:W-:-:S03]  /*3530*/  LEA.HI.X R89, R164, R11, R165, 0x2, P4 ;  /* 0x0000000ba4597211 */ /* 0x000fc600020f14a5 */
[----:B------:R0:W-:Y:S04]  /*3540*/  @P1 STG.E desc[UR36][R158.64+0x4], R173 ;  /* 0x000004ad9e001986 */ /* 0x0001e8000c101924 */
[----:B------:R2:W3:Y:S01]  /*3550*/  @P2 LDG.E.LTC128B R172, desc[UR36][R88.64] ;  /* 0x0000002458ac2981 */ /* 0x0004e2000c1e1920 */
[----:B------:R-:W-:Y:S01]  /*3560*/  IMAD.SHL.U32 R165, R4, 0x20, RZ ;  /* 0x0000002004a57824 */ /* 0x000fe200078e00ff */
[----:B------:R-:W-:Y:S01]  /*3570*/  IADD3 R170, P1, R6, R170, RZ ;  /* 0x000000aa06aa7210 */ /* 0x000fe20007f3e0ff */
[----:B------:R-:W-:Y:S03]  /*3580*/  BSSY B1, `(.L_x_32) ;  /* 0x0000011000017945 */ /* 0x000fe60003800000 */
[----:B------:R-:W-:Y:S01]  /*3590*/  IADD3 R168, P4, R165, R158, RZ ;  /* 0x0000009ea5a87210 */ /* 0x000fe20007f9e0ff */
[----:B------:R-:W-:Y:S01]  /*35a0*/  IMAD.X R171, R7, 0x1, R169, P1 ;  /* 0x0000000107ab7824 */ /* 0x000fe200008e06a9 */
[----:B------:R-:W-:Y:S01]  /*35b0*/  ISETP.GT.AND P1, PT, R0, 0x1, P0 ;  /* 0x000000010000780c */ /* 0x000fe20000724270 */
[----:B------:R-:W-:-:S03]  /*35c0*/  IMAD.WIDE.U32 R170, R23, R12, R170 ;  /* 0x0000000c17aa7225 */ /* 0x000fc600078e00aa */
[----:B--2---:R-:W-:Y:S02]  /*35d0*/  LEA R88, P5, R170, R10, 0x2 ;  /* 0x0000000aaa587211 */ /* 0x004fe400078a10ff */
[----:B---3--:R-:W-:-:S05]  /*35e0*/  LOP3.LUT R164, R172, 0xffffe000, RZ, 0xc0, !PT ;  /* 0xffffe000aca47812 */ /* 0x008fca00078ec0ff */
[----:B------:R-:W-:-:S04]  /*35f0*/  FMUL R167, R164, R155 ;  /* 0x0000009ba4a77220 */ /* 0x000fc80000400000 */
[----:B------:R-:W-:Y:S01]  /*3600*/  FFMA R175, R90, R154, R167 ;  /* 0x0000009a5aaf7223 */ /* 0x000fe200000000a7 */
[----:B------:R-:W-:Y:S01]  /*3610*/  SHF.L.U64.HI R167, R4, 0x5, R5 ;  /* 0x0000000504a77819 */ /* 0x000fe20000010205 */
[----:B------:R-:W-:-:S03]  /*3620*/  IMAD.IADD R90, R13, 0x1, R171 ;  /* 0x000000010d5a7824 */ /* 0x000fc600078e02ab */
[----:B------:R-:W-:Y:S01]  /*3630*/  F2FP.TF32.F32.PACK_B R175, R175 ;  /* 0x000000afffaf723e */ /* 0x000fe200024050ff */
[----:B------:R-:W-:Y:S01]  /*3640*/  IMAD.X R169, R167, 0x1, R159, P4 ;  /* 0x00000001a7a97824 */ /* 0x000fe200020e069f */
[----:B------:R-:W-:-:S04]  /*3650*/  LEA.HI.X R89, R170, R11, R90, 0x2, P5 ;  /* 0x0000000baa597211 */ /* 0x000fc800028f145a */
[----:B------:R0:W-:Y:S01]  /*3660*/  @P2 STG.E desc[UR36][R168.64], R175 ;  /* 0x000000afa8002986 */ /* 0x0001e2000c101924 */
[----:B------:R-:W-:Y:S05]  /*3670*/  @!P1 BRA `(.L_x_33) ;  /* 0x0000000000049947 */ /* 0x000fea0003800000 */
[----:B------:R2:W5:Y:S02]  /*3680*/  LDG.E.LTC128B R172, desc[UR36][R88.64+0x4] ;  /* 0x0000042458ac7981 */ /* 0x000564000c1e1920 */
.L_x_33:
[----:B------:R-:W-:Y:S05]  /*3690*/  BSYNC B1 ;  /* 0x0000000000017941 */ /* 0x000fea0003800000 */
.L_x_32:
[----:B-----5:R-:W-:Y:S01]  /*36a0*/  LOP3.LUT R90, R172, 0xffffe000, RZ, 0xc0, !PT ;  /* 0xffffe000ac5a7812 */ /* 0x020fe200078ec0ff */
[----:B------:R-:W-:Y:S01]  /*36b0*/  BSSY B1, `(.L_x_34) ;  /* 0x000000a000017945 */ /* 0x000fe20003800000 */
[----:B------:R-:W-:-:S03]  /*36c0*/  ISETP.GT.AND P2, PT, R0, 0x8, P3 ;  /* 0x000000080000780c */ /* 0x000fc60001f44270 */
[----:B------:R-:W-:-:S04]  /*36d0*/  FMUL R90, R90, R155 ;  /* 0x0000009b5a5a7220 */ /* 0x000fc80000400000 */
[----:B------:R-:W-:Y:S01]  /*36e0*/  FFMA R171, R91, R154, R90 ;  /* 0x0000009a5bab7223 */ /* 0x000fe2000000005a */
[----:B------:R-:W-:Y:S02]  /*36f0*/  @P1 IMAD.MOV.U32 R90, RZ, RZ, R168 ;  /* 0x000000ffff5a1224 */ /* 0x000fe400078e00a8 */
[----:B------:R-:W-:Y:S02]  /*3700*/  @P1 IMAD.MOV.U32 R91, RZ, RZ, R169 ;  /* 0x000000ffff5b1224 */ /* 0x000fe400078e00a9 */
[----:B------:R-:W-:-:S05]  /*3710*/  F2FP.TF32.F32.PACK_B R171, R171 ;  /* 0x000000abffab723e */ /* 0x000fca00024050ff */
[----:B------:R3:W-:Y:S01]  /*3720*/  @P1 STG.E desc[UR36][R90.64+0x4], R171 ;  /* 0x000004ab5a001986 */ /* 0x0007e2000c101924 */
[----:B------:R-:W-:Y:S05]  /*3730*/  @!P2 BRA `(.L_x_35) ;  /* 0x000000000004a947 */ /* 0x000fea0003800000 */
[----:B------:R4:W5:Y:S02]  /*3740*/  LDG.E.LTC128B R172, desc[UR36][R162.64+0x20] ;  /* 0x00002024a2ac7981 */ /* 0x000964000c1e1920 */
.L_x_35:
[----:B------:R-:W-:Y:S05]  /*3750*/  BSYNC B1 ;  /* 0x0000000000017941 */ /* 0x000fea0003800000 */
.L_x_34:
[----:B---3-5:R-:W-:Y:S01]  /*3760*/  LOP3.LUT R90, R172, 0xffffe000, RZ, 0xc0, !PT ;  /* 0xffffe000ac5a7812 */ /* 0x028fe200078ec0ff */
[----:B------:R-:W-:Y:S01]  /*3770*/  BSSY B1, `(.L_x_36) ;  /* 0x000000a000017945 */ /* 0x000fe20003800000 */
[----:B------:R-:W-:-:S03]  /*3780*/  ISETP.GT.AND P1, PT, R0, 0x9, P3 ;  /* 0x000000090000780c */ /* 0x000fc60001f24270 */
[----:B------:R-:W-:Y:S01]  /*3790*/  FMUL R91, R90, R155 ;  /* 0x0000009b5a5b7220 */ /* 0x000fe20000400000 */
[----:B------:R-:W-:-:S03]  /*37a0*/  @P2 IMAD.MOV.U32 R90, RZ, RZ, R158 ;  /* 0x000000ffff5a2224 */ /* 0x000fc600078e009e */
[----:B------:R-:W-:Y:S01]  /*37b0*/  FFMA R171, R92, R154, R91 ;  /* 0x0000009a5cab7223 */ /* 0x000fe2000000005b */
[----:B------:R-:W-:-:S04]  /*37c0*/  @P2 IMAD.MOV.U32 R91, RZ, RZ, R159 ;  /* 0x000000ffff5b2224 */ /* 0x000fc800078e009f */
[----:B------:R-:W-:-:S05]  /*37d0*/  F2FP.TF32.F32.PACK_B R171, R171 ;  /* 0x000000abffab723e */ /* 0x000fca00024050ff */
[----:B------:R3:W-:Y:S01]  /*37e0*/  @P2 STG.E desc[UR36][R90.64+0x20], R171 ;  /* 0x000020ab5a002986 */ /* 0x0007e2000c101924 */
[----:B------:R-:W-:Y:S05]  /*37f0*/  @!P1 BRA `(.L_x_37) ;  /* 0x0000000000049947 */ /* 0x000fea0003800000 */
[----:B------:R0:W5:Y:S02]  /*3800*/  LDG.E.LTC128B R172, desc[UR36][R162.64+0x24] ;  /* 0x00002424a2ac7981 */ /* 0x000164000c1e1920 */
.L_x_37:
[----:B------:R-:W-:Y:S05]  /*3810*/  BSYNC B1 ;  /* 0x0000000000017941 */ /* 0x000fea0003800000 */
.L_x_36:
[----:B---3-5:R-:W-:Y:S01]  /*3820*/  LOP3.LUT R90, R172, 0xffffe000, RZ, 0xc0, !PT ;  /* 0xffffe000ac5a7812 */ /* 0x028fe200078ec0ff */
[----:B------:R-:W-:Y:S01]  /*3830*/  @P1 IMAD.MOV.U32 R91, RZ, RZ, R159 ;  /* 0x000000ffff5b1224 */ /* 0x000fe200078e009f */
[----:B------:R-:W-:Y:S01]  /*3840*/  ISETP.GT.AND P2, PT, R0, 0x8, P0 ;  /* 0x000000080000780c */ /* 0x000fe20000744270 */
[----:B------:R-:W-:Y:S02]  /*3850*/  BSSY B1, `(.L_x_38) ;  /* 0x0000008000017945 */ /* 0x000fe40003800000 */
[----:B------:R-:W-:-:S04]  /*3860*/  FMUL R90, R90, R155 ;  /* 0x0000009b5a5a7220 */ /* 0x000fc80000400000 */
[----:B------:R-:W-:Y:S01]  /*3870*/  FFMA R93, R93, R154, R90 ;  /* 0x0000009a5d5d7223 */ /* 0x000fe2000000005a */
[----:B------:R-:W-:-:S04]  /*3880*/  @P1 IMAD.MOV.U32 R90, RZ, RZ, R158 ;  /* 0x000000ffff5a1224 */ /* 0x000fc800078e009e */
[----:B------:R-:W-:-:S05]  /*3890*/  F2FP.TF32.F32.PACK_B R93, R93 ;  /* 0x0000005dff5d723e */ /* 0x000fca00024050ff */
[----:B------:R3:W-:Y:S01]  /*38a0*/  @P1 STG.E desc[UR36][R90.64+0x24], R93 ;  /* 0x0000245d5a001986 */ /* 0x0007e2000c101924 */
[----:B------:R-:W-:Y:S05]  /*38b0*/  @!P2 BRA `(.L_x_39) ;  /* 0x000000000004a947 */ /* 0x000fea0003800000 */
[----:B------:R0:W5:Y:S02]  /*38c0*/  LDG.E.LTC128B R172, desc[UR36][R88.64+0x20] ;  /* 0x0000202458ac7981 */ /* 0x000164000c1e1920 */
.L_x_39:
[----:B------:R-:W-:Y:S05]  /*38d0*/  BSYNC B1 ;  /* 0x0000000000017941 */ /* 0x000fea0003800000 */
.L_x_38:
        /* <DEDUP_REMOVED lines=11> */
.L_x_41:
[----:B------:R-:W-:Y:S05]  /*3990*/  BSYNC B1 ;  /* 0x0000000000017941 */ /* 0x000fea0003800000 */
.L_x_40:
        /* <DEDUP_REMOVED lines=11> */
.L_x_43:
[----:B------:R-:W-:Y:S05]  /*3a50*/  BSYNC B1 ;  /* 0x0000000000017941 */ /* 0x000fea0003800000 */
.L_x_42:
        /* <DEDUP_REMOVED lines=11> */
.L_x_45:
[----:B------:R-:W-:Y:S05]  /*3b10*/  BSYNC B1 ;  /* 0x0000000000017941 */ /* 0x000fea0003800000 */
.L_x_44:
        /* <DEDUP_REMOVED lines=11> */
.L_x_47:
[----:B------:R-:W-:Y:S05]  /*3bd0*/  BSYNC B1 ;  /* 0x0000000000017941 */ /* 0x000fea0003800000 */
.L_x_46:
        /* <DEDUP_REMOVED lines=11> */
.L_x_49:
[----:B------:R-:W-:Y:S05]  /*3c90*/  BSYNC B1 ;  /* 0x0000000000017941 */ /* 0x000fea0003800000 */
.L_x_48:
        /* <DEDUP_REMOVED lines=11> */
.L_x_51:
[----:B------:R-:W-:Y:S05]  /*3d50*/  BSYNC B1 ;  /* 0x0000000000017941 */ /* 0x000fea0003800000 */
.L_x_50:
        /* <DEDUP_REMOVED lines=11> */
.L_x_53:
[----:B------:R-:W-:Y:S05]  /*3e10*/  BSYNC B1 ;  /* 0x0000000000017941 */ /* 0x000fea0003800000 */
.L_x_52:
        /* <DEDUP_REMOVED lines=11> */
.L_x_55:
[----:B------:R-:W-:Y:S05]  /*3ed0*/  BSYNC B1 ;  /* 0x0000000000017941 */ /* 0x000fea0003800000 */
.L_x_54:
        /* <DEDUP_REMOVED lines=11> */
.L_x_57:
[----:B------:R-:W-:Y:S05]  /*3f90*/  BSYNC B1 ;  /* 0x0000000000017941 */ /* 0x000fea0003800000 */
.L_x_56:
        /* <DEDUP_REMOVED lines=11> */
.L_x_59:
[----:B------:R-:W-:Y:S05]  /*4050*/  BSYNC B1 ;  /* 0x0000000000017941 */ /* 0x000fea0003800000 */
.L_x_58:
        /* <DEDUP_REMOVED lines=11> */
.L_x_61:
[----:B------:R-:W-:Y:S05]  /*4110*/  BSYNC B1 ;  /* 0x0000000000017941 */ /* 0x000fea0003800000 */
.L_x_60:
        /* <DEDUP_REMOVED lines=11> */
.L_x_63:
[----:B------:R-:W-:Y:S05]  /*41d0*/  BSYNC B1 ;  /* 0x0000000000017941 */ /* 0x000fea0003800000 */
.L_x_62:
        /* <DEDUP_REMOVED lines=11> */
.L_x_65:
[----:B------:R-:W-:Y:S05]  /*4290*/  BSYNC B1 ;  /* 0x0000000000017941 */ /* 0x000fea0003800000 */
.L_x_64:
        /* <DEDUP_REMOVED lines=11> */
.L_x_67:
[----:B------:R-:W-:Y:S05]  /*4350*/  BSYNC B1 ;  /* 0x0000000000017941 */ /* 0x000fea0003800000 */
.L_x_66:
        /* <DEDUP_REMOVED lines=11> */
.L_x_69:
[----:B------:R-:W-:Y:S05]  /*4410*/  BSYNC B1 ;  /* 0x0000000000017941 */ /* 0x000fea0003800000 */
.L_x_68:
        /* <DEDUP_REMOVED lines=11> */
.L_x_71:
[----:B------:R-:W-:Y:S05]  /*44d0*/  BSYNC B1 ;  /* 0x0000000000017941 */ /* 0x000fea0003800000 */
.L_x_70:
        /* <DEDUP_REMOVED lines=11> */
.L_x_73:
[----:B------:R-:W-:Y:S05]  /*4590*/  BSYNC B1 ;  /* 0x0000000000017941 */ /* 0x000fea0003800000 */
.L_x_72:
        /* <DEDUP_REMOVED lines=11> */
.L_x_75:
[----:B------:R-:W-:Y:S05]  /*4650*/  BSYNC B1 ;  /* 0x0000000000017941 */ /* 0x000fea0003800000 */
.L_x_74:
        /* <DEDUP_REMOVED lines=11> */
.L_x_77:
[----:B------:R-:W-:Y:S05]  /*4710*/  BSYNC B1 ;  /* 0x0000000000017941 */ /* 0x000fea0003800000 */
.L_x_76:
        /* <DEDUP_REMOVED lines=11> */
.L_x_79:
[----:B------:R-:W-:Y:S05]  /*47d0*/  BSYNC B1 ;  /* 0x0000000000017941 */ /* 0x000fea0003800000 */
.L_x_78:
        /* <DEDUP_REMOVED lines=11> */
.L_x_81:
[----:B------:R-:W-:Y:S05]  /*4890*/  BSYNC B1 ;  /* 0x0000000000017941 */ /* 0x000fea0003800000 */
.L_x_80:
        /* <DEDUP_REMOVED lines=11> */
.L_x_83:
[----:B------:R-:W-:Y:S05]  /*4950*/  BSYNC B1 ;  /* 0x0000000000017941 */ /* 0x000fea0003800000 */
.L_x_82:
        /* <DEDUP_REMOVED lines=11> */
.L_x_85:
[----:B------:R-:W-:Y:S05]  /*4a10*/  BSYNC B1 ;  /* 0x0000000000017941 */ /* 0x000fea0003800000 */
.L_x_84:
        /* <DEDUP_REMOVED lines=11> */
.L_x_87:
[----:B------:R-:W-:Y:S05]  /*4ad0*/  BSYNC B1 ;  /* 0x0000000000017941 */ /* 0x000fea0003800000 */
.L_x_86:
        /* <DEDUP_REMOVED lines=11> */
.L_x_89:
[----:B------:R-:W-:Y:S05]  /*4b90*/  BSYNC B1 ;  /* 0x0000000000017941 */ /* 0x000fea0003800000 */
.L_x_88:
        /* <DEDUP_REMOVED lines=11> */
.L_x_91:
[----:B------:R-:W-:Y:S05]  /*4c50*/  BSYNC B1 ;  /* 0x0000000000017941 */ /* 0x000fea0003800000 */
.L_x_90:
        /* <DEDUP_REMOVED lines=11> */
.L_x_93:
[----:B------:R-:W-:Y:S05]  /*4d10*/  BSYNC B1 ;  /* 0x0000000000017941 */ /* 0x000fea0003800000 */
.L_x_92:
        /* <DEDUP_REMOVED lines=11> */
.L_x_95:
[----:B------:R-:W-:Y:S05]  /*4dd0*/  BSYNC B1 ;  /* 0x0000000000017941 */ /* 0x000fea0003800000 */
.L_x_94:
        /* <DEDUP_REMOVED lines=11> */
.L_x_97:
[----:B------:R-:W-:Y:S05]  /*4e90*/  BSYNC B1 ;  /* 0x0000000000017941 */ /* 0x000fea0003800000 */
.L_x_96:
        /* <DEDUP_REMOVED lines=11> */
.L_x_99:
[----:B------:R-:W-:Y:S05]  /*4f50*/  BSYNC B1 ;  /* 0x0000000000017941 */ /* 0x000fea0003800000 */
.L_x_98:
        /* <DEDUP_REMOVED lines=11> */
.L_x_101:
[----:B------:R-:W-:Y:S05]  /*5010*/  BSYNC B1 ;  /* 0x0000000000017941 */ /* 0x000fea0003800000 */
.L_x_100:
        /* <DEDUP_REMOVED lines=11> */
.L_x_103:
[----:B------:R-:W-:Y:S05]  /*50d0*/  BSYNC B1 ;  /* 0x0000000000017941 */ /* 0x000fea0003800000 */
.L_x_102:
        /* <DEDUP_REMOVED lines=11> */
.L_x_105:
[----:B------:R-:W-:Y:S05]  /*5190*/  BSYNC B1 ;  /* 0x0000000000017941 */ /* 0x000fea0003800000 */
.L_x_104:
        /* <DEDUP_REMOVED lines=11> */
.L_x_107:
[----:B------:R-:W-:Y:S05]  /*5250*/  BSYNC B1 ;  /* 0x0000000000017941 */ /* 0x000fea0003800000 */
.L_x_106:
        /* <DEDUP_REMOVED lines=11> */
.L_x_109:
[----:B------:R-:W-:Y:S05]  /*5310*/  BSYNC B1 ;  /* 0x0000000000017941 */ /* 0x000fea0003800000 */
.L_x_108:
        /* <DEDUP_REMOVED lines=11> */
.L_x_111:
[----:B------:R-:W-:Y:S05]  /*53d0*/  BSYNC B1 ;  /* 0x0000000000017941 */ /* 0x000fea0003800000 */
.L_x_110:
        /* <DEDUP_REMOVED lines=11> */
.L_x_113:
[----:B------:R-:W-:Y:S05]  /*5490*/  BSYNC B1 ;  /* 0x0000000000017941 */ /* 0x000fea0003800000 */
.L_x_112:
        /* <DEDUP_REMOVED lines=11> */
.L_x_115:
[----:B------:R-:W-:Y:S05]  /*5550*/  BSYNC B1 ;  /* 0x0000000000017941 */ /* 0x000fea0003800000 */
.L_x_114:
        /* <DEDUP_REMOVED lines=11> */
.L_x_117:
[----:B------:R-:W-:Y:S05]  /*5610*/  BSYNC B1 ;  /* 0x0000000000017941 */ /* 0x000fea0003800000 */
.L_x_116:
        /* <DEDUP_REMOVED lines=11> */
.L_x_119:
[----:B------:R-:W-:Y:S05]  /*56d0*/  BSYNC B1 ;  /* 0x0000000000017941 */ /* 0x000fea0003800000 */
.L_x_118:
        /* <DEDUP_REMOVED lines=11> */
.L_x_121:
[----:B------:R-:W-:Y:S05]  /*5790*/  BSYNC B1 ;  /* 0x0000000000017941 */ /* 0x000fea0003800000 */
.L_x_120:
        /* <DEDUP_REMOVED lines=11> */
.L_x_123:
[----:B------:R-:W-:Y:S05]  /*5850*/  BSYNC B1 ;  /* 0x0000000000017941 */ /* 0x000fea0003800000 */
.L_x_122:
        /* <DEDUP_REMOVED lines=11> */
.L_x_125:
[----:B------:R-:W-:Y:S05]  /*5910*/  BSYNC B1 ;  /* 0x0000000000017941 */ /* 0x000fea0003800000 */
.L_x_124:
        /* <DEDUP_REMOVED lines=11> */
.L_x_127:
[----:B------:R-:W-:Y:S05]  /*59d0*/  BSYNC B1 ;  /* 0x0000000000017941 */ /* 0x000fea0003800000 */
.L_x_126:
        /* <DEDUP_REMOVED lines=11> */
.L_x_129:
[----:B------:R-:W-:Y:S05]  /*5a90*/  BSYNC B1 ;  /* 0x0000000000017941 */ /* 0x000fea0003800000 */
.L_x_128:
        /* <DEDUP_REMOVED lines=11> */
.L_x_131:
[----:B------:R-:W-:Y:S05]  /*5b50*/  BSYNC B1 ;  /* 0x0000000000017941 */ /* 0x000fea0003800000 */
.L_x_130:
        /* <DEDUP_REMOVED lines=11> */
.L_x_133:
[----:B------:R-:W-:Y:S05]  /*5c10*/  BSYNC B1 ;  /* 0x0000000000017941 */ /* 0x000fea0003800000 */
.L_x_132:
        /* <DEDUP_REMOVED lines=11> */
.L_x_135:
[----:B------:R-:W-:Y:S05]  /*5cd0*/  BSYNC B1 ;  /* 0x0000000000017941 */ /* 0x000fea0003800000 */
.L_x_134:
        /* <DEDUP_REMOVED lines=11> */
.L_x_137:
[----:B------:R-:W-:Y:S05]  /*5d90*/  BSYNC B1 ;  /* 0x0000000000017941 */ /* 0x000fea0003800000 */
.L_x_136:
        /* <DEDUP_REMOVED lines=11> */
.L_x_139:
[----:B------:R-:W-:Y:S05]  /*5e50*/  BSYNC B1 ;  /* 0x0000000000017941 */ /* 0x000fea0003800000 */
.L_x_138:
        /* <DEDUP_REMOVED lines=11> */
.L_x_141:
[----:B------:R-:W-:Y:S05]  /*5f10*/  BSYNC B1 ;  /* 0x0000000000017941 */ /* 0x000fea0003800000 */
.L_x_140:
        /* <DEDUP_REMOVED lines=11> */
.L_x_143:
[----:B------:R-:W-:Y:S05]  /*5fd0*/  BSYNC B1 ;  /* 0x0000000000017941 */ /* 0x000fea0003800000 */
.L_x_142:
        /* <DEDUP_REMOVED lines=11> */
.L_x_145:
[----:B------:R-:W-:Y:S05]  /*6090*/  BSYNC B1 ;  /* 0x0000000000017941 */ /* 0x000fea0003800000 */
.L_x_144:
        /* <DEDUP_REMOVED lines=11> */
.L_x_147:
[----:B------:R-:W-:Y:S05]  /*6150*/  BSYNC B1 ;  /* 0x0000000000017941 */ /* 0x000fea0003800000 */
.L_x_146:
        /* <DEDUP_REMOVED lines=11> */
.L_x_149:
[----:B------:R-:W-:Y:S05]  /*6210*/  BSYNC B1 ;  /* 0x0000000000017941 */ /* 0x000fea0003800000 */
.L_x_148:
        /* <DEDUP_REMOVED lines=11> */
.L_x_151:
[----:B------:R-:W-:Y:S05]  /*62d0*/  BSYNC B1 ;  /* 0x0000000000017941 */ /* 0x000fea0003800000 */
.L_x_150:
[----:B-----5:R-:W-:Y:S01]  /*62e0*/  LOP3.LUT R8, R172, 0xffffe000, RZ, 0xc0, !PT ;  /* 0xffffe000ac087812 */ /* 0x020fe200078ec0ff */
[----:B------:R-:W-:Y:S01]  /*62f0*/  BSSY B1, `(.L_x_152) ;  /* 0x000000d000017945 */ /* 0x000fe20003800000 */
[----:B------:R-:W-:-:S03]  /*6300*/  IADD3 R153, P1, R153, 0x80, RZ ;  /* 0x0000008099997810 */ /* 0x000fc60007f3e0ff */
[----:B---3--:R-:W-:Y:S01]  /*6310*/  FMUL R91, R8, R155 ;  /* 0x0000009b085b7220 */ /* 0x008fe20000400000 */
[----:B------:R-:W-:Y:S02]  /*6320*/  @P2 IMAD.MOV.U32 R8, RZ, RZ, R168 ;  /* 0x000000ffff082224 */ /* 0x000fe400078e00a8 */
[----:B------:R-:W-:Y:S02]  /*6330*/  IMAD.X R9, RZ, RZ, R9, P1 ;  /* 0x000000ffff097224 */ /* 0x000fe400008e0609 */
[----:B------:R-:W-:Y:S01]  /*6340*/  FFMA R91, R150, R154, R91 ;  /* 0x0000009a965b7223 */ /* 0x000fe2000000005b */
[----:B------:R-:W-:Y:S01]  /*6350*/  ISETP.GT.AND P1, PT, R0, 0x79, P0 ;  /* 0x000000790000780c */ /* 0x000fe20000724270 */
[----:B------:R-:W-:-:S03]  /*6360*/  IMAD R90, R9, R14, RZ ;  /* 0x0000000e095a7224 */ /* 0x000fc600078e02ff */
[----:B------:R-:W-:Y:S01]  /*6370*/  F2FP.TF32.F32.PACK_B R91, R91 ;  /* 0x0000005bff5b723e */ /* 0x000fe200024050ff */
[----:B------:R-:W-:-:S05]  /*6380*/  @P2 IMAD.MOV.U32 R9, RZ, RZ, R169 ;  /* 0x000000ffff092224 */ /* 0x000fca00078e00a9 */
[----:B------:R3:W-:Y:S03]  /*6390*/  @P2 STG.E desc[UR36][R8.64+0x1e0], R91 ;  /* 0x0001e05b08002986 */ /* 0x0007e6000c101924 */
[----:B------:R-:W-:Y:S05]  /*63a0*/  @!P1 BRA `(.L_x_153) ;  /* 0x0000000000049947 */ /* 0x000fea0003800000 */
[----:B------:R0:W5:Y:S02]  /*63b0*/  LDG.E.LTC128B R172, desc[UR36][R88.64+0x1e4] ;  /* 0x0001e42458ac7981 */ /* 0x000164000c1e1920 */
.L_x_153:
[----:B------:R-:W-:Y:S05]  /*63c0*/  BSYNC B1 ;  /* 0x0000000000017941 */ /* 0x000fea0003800000 */
.L_x_152:
[----:B0-2--5:R-:W-:Y:S01]  /*63d0*/  LOP3.LUT R88, R172, 0xffffe000, RZ, 0xc0, !PT ;  /* 0xffffe000ac587812 */ /* 0x025fe200078ec0ff */
[----:B------:R-:W-:Y:S01]  /*63e0*/  IMAD R97, R153, R15, R90 ;  /* 0x0000000f99617224 */ /* 0x000fe200078e025a */
[----:B------:R-:W-:Y:S01]  /*63f0*/  ISETP.GT.AND P0, PT, R3, 0x80, PT ;  /* 0x000000800300780c */ /* 0x000fe20003f04270 */
[----:B---3--:R-:W-:-:S04]  /*6400*/  IMAD.WIDE.U32 R8, R153, R14, R156 ;  /* 0x0000000e99087225 */ /* 0x008fc800078e009c */
[----:B------:R-:W-:Y:S01]  /*6410*/  FMUL R88, R88, R155 ;  /* 0x0000009b58587220 */ /* 0x000fe20000400000 */
[----:B------:R-:W-:Y:S01]  /*6420*/  ISETP.GT.AND P3, PT, R0, RZ, P0 ;  /* 0x000000ff0000720c */ /* 0x000fe20000764270 */
[----:B------:R-:W-:Y:S02]  /*6430*/  IMAD.IADD R9, R9, 0x1, R97 ;  /* 0x0000000109097824 */ /* 0x000fe400078e0261 */
[----:B------:R-:W-:Y:S01]  /*6440*/  FFMA R151, R151, R154, R88 ;  /* 0x0000009a97977223 */ /* 0x000fe20000000058 */
[----:B------:R-:W-:-:S04]  /*6450*/  LEA R88, P2, R8, R10, 0x2 ;  /* 0x0000000a08587211 */ /* 0x000fc800078410ff */
[----:B------:R-:W-:Y:S02]  /*6460*/  F2FP.TF32.F32.PACK_B R151, R151 ;  /* 0x00000097ff97723e */ /* 0x000fe400024050ff */
[----:B------:R-:W-:-:S03]  /*6470*/  LEA.HI.X R89, R8, R11, R9, 0x2, P2 ;  /* 0x0000000b08597211 */ /* 0x000fc600010f1409 */
[----:B------:R0:W-:Y:S04]  /*6480*/  @P1 STG.E desc[UR36][R168.64+0x1e4], R151 ;  /* 0x0001e497a8001986 */ /* 0x0001e8000c101924 */
[----:B------:R-:W2:Y:S01]  /*6490*/  @P3 LDG.E.LTC128B R172, desc[UR36][R88.64] ;  /* 0x0000002458ac3981 */ /* 0x000ea2000c1e1920 */
[----:B------:R-:W-:Y:S01]  /*64a0*/  IMAD.WIDE.U32 R8, R153, R14, R6 ;  /* 0x0000000e99087225 */ /* 0x000fe200078e0006 */
[----:B------:R-:W-:Y:S01]  /*64b0*/  SHF.L.U64.HI R95, R4, 0x9, R5 ;  /* 0x00000009045f7819 */ /* 0x000fe20000010205 */
[----:B------:R-:W-:Y:S01]  /*64c0*/  BSSY B1, `(.L_x_154) ;  /* 0x0000011000017945 */ /* 0x000fe20003800000 */
[----:B------:R-:W-:Y:S01]  /*64d0*/  ISETP.GT.AND P2, PT, R0, 0x1, P0 ;  /* 0x000000010000780c */ /* 0x000fe20000744270 */
[----:B------:R-:W-:Y:S02]  /*64e0*/  IMAD.IADD R9, R97, 0x1, R9 ;  /* 0x0000000161097824 */ /* 0x000fe400078e0209 */
[----:B------:R-:W-:Y:S01]  /*64f0*/  IMAD.SHL.U32 R93, R4, 0x200, RZ ;  /* 0x00000200045d7824 */ /* 0x000fe200078e00ff */
[----:B--2---:R-:W-:-:S05]  /*6500*/  LOP3.LUT R90, R172, 0xffffe000, RZ, 0xc0, !PT ;  /* 0xffffe000ac5a7812 */ /* 0x004fca00078ec0ff */
[----:B------:R-:W-:Y:S01]  /*6510*/  FMUL R15, R90, R155 ;  /* 0x0000009b5a0f7220 */ /* 0x000fe20000400000 */
[----:B------:R-:W-:Y:S01]  /*6520*/  IMAD.WIDE.U32 R90, R23, R12, R8 ;  /* 0x0000000c175a7225 */ /* 0x000fe200078e0008 */
[----:B------:R-:W-:-:S03]  /*6530*/  IADD3 R8, P1, R93, R158, RZ ;  /* 0x0000009e5d087210 */ /* 0x000fc60007f3e0ff */
[----:B------:R-:W-:Y:S01]  /*6540*/  FFMA R15, R24, R154, R15 ;  /* 0x0000009a180f7223 */ /* 0x000fe2000000000f */
[----:B------:R-:W-:Y:S01]  /*6550*/  IMAD.IADD R5, R13, 0x1, R91 ;  /* 0x000000010d057824 */ /* 0x000fe200078e025b */
[C---:B------:R-:W-:Y:S01]  /*6560*/  LEA R4, P4, R90.reuse, R10, 0x2 ;  /* 0x0000000a5a047211 */ /* 0x040fe200078810ff */
[----:B------:R-:W-:Y:S02]  /*6570*/  IMAD.X R9, R95, 0x1, R159, P1 ;  /* 0x000000015f097824 */ /* 0x000fe400008e069f */
[----:B------:R-:W-:Y:S02]  /*6580*/  F2FP.TF32.F32.PACK_B R15, R15 ;  /* 0x0000000fff0f723e */ /* 0x000fe400024050ff */
[----:B------:R-:W-:-:S03]  /*6590*/  LEA.HI.X R5, R90, R11, R5, 0x2, P4 ;  /* 0x0000000b5a057211 */ /* 0x000fc600020f1405 */
[----:B------:R0:W-:Y:S01]  /*65a0*/  @P3 STG.E desc[UR36][R8.64], R15 ;  /* 0x0000000f08003986 */ /* 0x0001e2000c101924 */
[----:B------:R-:W-:Y:S05]  /*65b0*/  @!P2 BRA `(.L_x_155) ;  /* 0x000000000004a947 */ /* 0x000fea0003800000 */
[----:B------:R2:W5:Y:S02]  /*65c0*/  LDG.E.LTC128B R172, desc[UR36][R4.64+0x4] ;  /* 0x0000042404ac7981 */ /* 0x000564000c1e1920 */
.L_x_155:
[----:B------:R-:W-:Y:S05]  /*65d0*/  BSYNC B1 ;  /* 0x0000000000017941 */ /* 0x000fea0003800000 */
.L_x_154:
[----:B-----5:R-:W-:Y:S01]  /*65e0*/  LOP3.LUT R24, R172, 0xffffe000, RZ, 0xc0, !PT ;  /* 0xffffe000ac187812 */ /* 0x020fe200078ec0ff */
[----:B0-----:R-:W-:Y:S01]  /*65f0*/  IMAD.WIDE.U32 R14, R153, R14, R160 ;  /* 0x0000000e990e7225 */ /* 0x001fe200078e00a0 */
[----:B------:R-:W-:Y:S01]  /*6600*/  ISETP.GT.AND P1, PT, R3, 0x88, PT ;  /* 0x000000880300780c */ /* 0x000fe20003f24270 */
[----:B------:R-:W-:Y:S02]  /*6610*/  BSSY B1, `(.L_x_156) ;  /* 0x000000f000017945 */ /* 0x000fe40003800000 */
[----:B------:R-:W-:Y:S01]  /*6620*/  FMUL R24, R24, R155 ;  /* 0x0000009b18187220 */ /* 0x000fe20000400000 */
[----:B------:R-:W-:Y:S01]  /*6630*/  ISETP.GT.AND P3, PT, R0, RZ, P1 ;  /* 0x000000ff0000720c */ /* 0x000fe20000f64270 */
[----:B------:R-:W-:Y:S01]  /*6640*/  IMAD.IADD R97, R97, 0x1, R15 ;  /* 0x0000000161617824 */ /* 0x000fe200078e020f */
[----:B------:R-:W-:Y:S01]  /*6650*/  IADD3 R20, P5, R20, R14, RZ ;  /* 0x0000000e14147210 */ /* 0x000fe20007fbe0ff */
[----:B------:R-:W-:Y:S01]  /*6660*/  FFMA R25, R25, R154, R24 ;  /* 0x0000009a19197223 */ /* 0x000fe20000000018 */
[----:B------:R-:W-:-:S03]  /*6670*/  IADD3 R14, P4, R6, R14, RZ ;  /* 0x0000000e060e7210 */ /* 0x000fc60007f9e0ff */
[----:B------:R-:W-:Y:S01]  /*6680*/  IMAD.X R156, R97, 0x1, R157, P5 ;  /* 0x00000001619c7824 */ /* 0x000fe200028e069d */
[----:B------:R-:W-:Y:S01]  /*6690*/  F2FP.TF32.F32.PACK_B R25, R25 ;  /* 0x00000019ff19723e */ /* 0x000fe200024050ff */
[----:B------:R-:W-:Y:S01]  /*66a0*/  IMAD.X R15, R7, 0x1, R97, P4 ;  /* 0x00000001070f7824 */ /* 0x000fe200020e0661 */
[----:B------:R-:W-:-:S03]  /*66b0*/  LEA R6, P5, R20, R10, 0x2 ;  /* 0x0000000a14067211 */ /* 0x000fc600078a10ff */
[----:B------:R0:W-:Y:S01]  /*66c0*/  @P2 STG.E desc[UR36][R8.64+0x4], R25 ;  /* 0x0000041908002986 */ /* 0x0001e2000c101924 */
[----:B------:R-:W-:Y:S01]  /*66d0*/  LEA.HI.X R7, R20, R11, R156, 0x2, P5 ;  /* 0x0000000b14077211 */ /* 0x000fe200028f149c */
[----:B------:R-:W-:Y:S08]  /*66e0*/  @!P3 BRA `(.L_x_157) ;  /* 0x000000000004b947 */ /* 0x000ff00003800000 */
[----:B------:R3:W5:Y:S02]  /*66f0*/  LDG.E.LTC128B R172, desc[UR36][R6.64] ;  /* 0x0000002406ac7981 */ /* 0x000764000c1e1920 */
.L_x_157:
[----:B------:R-:W-:Y:S05]  /*6700*/  BSYNC B1 ;  /* 0x0000000000017941 */ /* 0x000fea0003800000 */
.L_x_156:
[----:B---3-5:R-:W-:Y:S01]  /*6710*/  LOP3.LUT R6, R172, 0xffffe000, RZ, 0xc0, !PT ;  /* 0xffffe000ac067812 */ /* 0x028fe200078ec0ff */
[----:B------:R-:W-:Y:S01]  /*6720*/  IMAD.WIDE.U32 R14, R23, R12, R14 ;  /* 0x0000000c170e7225 */ /* 0x000fe200078e000e */
[----:B------:R-:W-:Y:S01]  /*6730*/  ISETP.GT.AND P2, PT, R0, 0x1, P1 ;  /* 0x000000010000780c */ /* 0x000fe20000f44270 */
[----:B------:R-:W-:Y:S02]  /*6740*/  BSSY B1, `(.L_x_158) ;  /* 0x000000c000017945 */ /* 0x000fe40003800000 */
[----:B------:R-:W-:Y:S01]  /*6750*/  FMUL R3, R6, R155 ;  /* 0x0000009b06037220 */ /* 0x000fe20000400000 */
[----:B------:R-:W-:Y:S01]  /*6760*/  IADD3 R6, P4, R8, R165, RZ ;  /* 0x000000a508067210 */ /* 0x000fe20007f9e0ff */
[----:B------:R-:W-:Y:S01]  /*6770*/  IMAD.IADD R13, R13, 0x1, R15 ;  /* 0x000000010d0d7824 */ /* 0x000fe200078e020f */
[----:B------:R-:W-:Y:S01]  /*6780*/  LEA R10, P5, R14, R10, 0x2 ;  /* 0x0000000a0e0a7211 */ /* 0x000fe200078a10ff */
[----:B------:R-:W-:Y:S02]  /*6790*/  FFMA R3, R26, R154, R3 ;  /* 0x0000009a1a037223 */ /* 0x000fe40000000003 */
[----:B------:R-:W-:Y:S01]  /*67a0*/  IMAD.X R7, R9, 0x1, R167, P4 ;  /* 0x0000000109077824 */ /* 0x000fe200020e06a7 */
[----:B------:R-:W-:-:S02]  /*67b0*/  LEA.HI.X R11, R14, R11, R13, 0x2, P5 ;  /* 0x0000000b0e0b7211 */ /* 0x000fc400028f140d */
[----:B------:R-:W-:-:S05]  /*67c0*/  F2FP.TF32.F32.PACK_B R3, R3 ;  /* 0x00000003ff03723e */ /* 0x000fca00024050ff */
[----:B------:R3:W-:Y:S01]  /*67d0*/  @P3 STG.E desc[UR36][R6.64], R3 ;  /* 0x0000000306003986 */ /* 0x0007e2000c101924 */
[----:B------:R-:W-:Y:S05]  /*67e0*/  @!P2 BRA `(.L_x_159) ;  /* 0x000000000004a947 */ /* 0x000fea0003800000 */
[----:B------:R0:W5:Y:S02]  /*67f0*/  LDG.E.LTC128B R172, desc[UR36][R10.64+0x4] ;  /* 0x000004240aac7981 */ /* 0x000164000c1e1920 */
.L_x_159:
[----:B------:R-:W-:Y:S05]  /*6800*/  BSYNC B1 ;  /* 0x0000000000017941 */ /* 0x000fea0003800000 */
.L_x_158:
[----:B-----5:R-:W-:Y:S01]  /*6810*/  LOP3.LUT R12, R172, 0xffffe000, RZ, 0xc0, !PT ;  /* 0xffffe000ac0c7812 */ /* 0x020fe200078ec0ff */
[----:B------:R-:W-:Y:S01]  /*6820*/  BSSY B1, `(.L_x_160) ;  /* 0x0000008000017945 */ /* 0x000fe20003800000 */
[----:B------:R-:W-:-:S03]  /*6830*/  ISETP.GT.AND P3, PT, R0, 0x8, P0 ;  /* 0x000000080000780c */ /* 0x000fc60000764270 */
[----:B------:R-:W-:-:S04]  /*6840*/  FMUL R12, R12, R155 ;  /* 0x0000009b0c0c7220 */ /* 0x000fc80000400000 */
[----:B------:R-:W-:-:S05]  /*6850*/  FFMA R27, R27, R154, R12 ;  /* 0x0000009a1b1b7223 */ /* 0x000fca000000000c */
[----:B------:R-:W-:-:S05]  /*6860*/  F2FP.TF32.F32.PACK_B R27, R27 ;  /* 0x0000001bff1b723e */ /* 0x000fca00024050ff */
[----:B------:R0:W-:Y:S01]  /*6870*/  @P2 STG.E desc[UR36][R6.64+0x4], R27 ;  /* 0x0000041b06002986 */ /* 0x0001e2000c101924 */
[----:B------:R-:W-:Y:S05]  /*6880*/  @!P3 BRA `(.L_x_161) ;  /* 0x000000000004b947 */ /* 0x000fea0003800000 */
[----:B------:R0:W5:Y:S02]  /*6890*/  LDG.E.LTC128B R172, desc[UR36][R4.64+0x20] ;  /* 0x0000202404ac7981 */ /* 0x000164000c1e1920 */
.L_x_161:
[----:B------:R-:W-:Y:S05]  /*68a0*/  BSYNC B1 ;  /* 0x0000000000017941 */ /* 0x000fea0003800000 */
.L_x_160:
[----:B0--3-5:R-:W-:Y:S01]  /*68b0*/  LOP3.LUT R6, R172, 0xffffe000, RZ, 0xc0, !PT ;  /* 0xffffe000ac067812 */ /* 0x029fe200078ec0ff */
[----:B------:R-:W-:Y:S01]  /*68c0*/  IMAD.MOV.U32 R7, RZ, RZ, R9 ;  /* 0x000000ffff077224 */ /* 0x000fe200078e0009 */
[----:B------:R-:W-:Y:S01]  /*68d0*/  ISETP.GT.AND P2, PT, R0, 0x9, P0 ;  /* 0x000000090000780c */ /* 0x000fe20000744270 */
[----:B------:R-:W-:Y:S02]  /*68e0*/  BSSY B1, `(.L_x_162) ;  /* 0x0000008000017945 */ /* 0x000fe40003800000 */
[----:B------:R-:W-:Y:S01]  /*68f0*/  FMUL R3, R6, R155 ;  /* 0x0000009b06037220 */ /* 0x000fe20000400000 */
[----:B------:R-:W-:-:S03]  /*6900*/  IMAD.MOV.U32 R6, RZ, RZ, R8 ;  /* 0x000000ffff067224 */ /* 0x000fc600078e0008 */
[----:B------:R-:W-:-:S05]  /*6910*/  FFMA R3, R28, R154, R3 ;  /* 0x0000009a1c037223 */ /* 0x000fca0000000003 */
[----:B------:R-:W-:-:S05]  /*6920*/  F2FP.TF32.F32.PACK_B R3, R3 ;  /* 0x00000003ff03723e */ /* 0x000fca00024050ff */
[----:B------:R0:W-:Y:S01]  /*6930*/  @P3 STG.E desc[UR36][R6.64+0x20], R3 ;  /* 0x0000200306003986 */ /* 0x0001e2000c101924 */
[----:B------:R-:W-:Y:S05]  /*6940*/  @!P2 BRA `(.L_x_163) ;  /* 0x000000000004a947 */ /* 0x000fea0003800000 */
[----:B------:R3:W5:Y:S02]  /*6950*/  LDG.E.LTC128B R172, desc[UR36][R4.64+0x24] ;  /* 0x0000242404ac7981 */ /* 0x000764000c1e1920 */
.L_x_163:
[----:B------:R-:W-:Y:S05]  /*6960*/  BSYNC B1 ;  /* 0x0000000000017941 */ /* 0x000fea0003800000 */
.L_x_162:
        /* <DEDUP_REMOVED lines=9> */
.L_x_165:
[----:B------:R-:W-:Y:S05]  /*6a00*/  BSYNC B1 ;  /* 0x0000000000017941 */ /* 0x000fea0003800000 */
.L_x_164:
[----:B-----5:R-:W-:Y:S01]  /*6a10*/  LOP3.LUT R12, R172, 0xffffe000, RZ, 0xc0, !PT ;  /* 0xffffe000ac0c7812 */ /* 0x020fe200078ec0ff */
[----:B------:R-:W-:Y:S01]  /*6a20*/  BSSY B1, `(.L_x_166) ;  /* 0x000000a000017945 */ /* 0x000fe20003800000 */
[----:B------:R-:W-:Y:S02]  /*6a30*/  IADD3 R8, P3, R165, R8, RZ ;  /* 0x00000008a5087210 */ /* 0x000fe40007f7e0ff */
[----:B------:R-:W-:Y:S01]  /*6a40*/  ISETP.GT.AND P2, PT, R0, 0x9, P1 ;  /* 0x000000090000780c */ /* 0x000fe20000f44270 */
[----:B0-----:R-:W-:Y:S02]  /*6a50*/  FMUL R3, R12, R155 ;  /* 0x0000009b0c037220 */ /* 0x001fe40000400000 */
[----:B------:R-:W-:Y:S02]  /*6a60*/  IMAD.X R9, R167, 0x1, R9, P3 ;  /* 0x00000001a7097824 */ /* 0x000fe400018e0609 */
[----:B------:R-:W-:-:S05]  /*6a70*/  FFMA R3, R30, R154, R3 ;  /* 0x0000009a1e037223 */ /* 0x000fca0000000003 */
[----:B------:R-:W-:-:S05]  /*6a80*/  F2FP.TF32.F32.PACK_B R3, R3 ;  /* 0x00000003ff03723e */ /* 0x000fca00024050ff */
[----:B------:R0:W-:Y:S01]  /*6a90*/  @P4 STG.E desc[UR36][R8.64+0x20], R3 ;  /* 0x0000200308004986 */ /* 0x0001e2000c101924 */
[----:B------:R-:W-:Y:S05]  /*6aa0*/  @!P2 BRA `(.L_x_167) ;  /* 0x000000000004a947 */ /* 0x000fea0003800000 */
[----:B------:R0:W5:Y:S02]  /*6ab0*/  LDG.E.LTC128B R172, desc[UR36][R10.64+0x24] ;  /* 0x000024240aac7981 */ /* 0x000164000c1e1920 */
.L_x_167:
[----:B------:R-:W-:Y:S05]  /*6ac0*/  BSYNC B1 ;  /* 0x0000000000017941 */ /* 0x000fea0003800000 */
.L_x_166:
[----:B0----5:R-:W-:Y:S01]  /*6ad0*/  LOP3.LUT R8, R172, 0xffffe000, RZ, 0xc0, !PT ;  /* 0xffffe000ac087812 */ /* 0x021fe200078ec0ff */
[----:B------:R-:W-:Y:S01]  /*6ae0*/  BSSY B1, `(.L_x_168) ;  /* 0x000000a000017945 */ /* 0x000fe20003800000 */
[----:B------:R-:W-:-:S03]  /*6af0*/  ISETP.GT.AND P3, PT, R0, 0x10, P0 ;  /* 0x000000100000780c */ /* 0x000fc60000764270 */
[----:B------:R-:W-:Y:S01]  /*6b00*/  FMUL R12, R8, R155 ;  /* 0x0000009b080c7220 */ /* 0x000fe20000400000 */
[----:B------:R-:W-:-:S03]  /*6b10*/  IADD3 R8, P4, P5, R165, R158, R93 ;  /* 0x0000009ea5087210 */ /* 0x000fc60007d9e05d */
[----:B------:R-:W-:Y:S01]  /*6b20*/  FFMA R31, R31, R154, R12 ;  /* 0x0000009a1f1f7223 */ /* 0x000fe2000000000c */
[----:B------:R-:W-:-:S04]  /*6b30*/  IADD3.X R9, R167, R159, R95, P4, P5 ;  /* 0x0000009fa7097210 */ /* 0x000fc800027ea45f */
[----:B------:R-:W-:-:S05]  /*6b40*/  F2FP.TF32.F32.PACK_B R31, R31 ;  /* 0x0000001fff1f723e */ /* 0x000fca00024050ff */
[----:B------:R0:W-:Y:S01]  /*6b50*/  @P2 STG.E desc[UR36][R8.64+0x24], R31 ;  /* 0x0000241f08002986 */ /* 0x0001e2000c101924 */
[----:B------:R-:W-:Y:S05]  /*6b60*/  @!P3 BRA `(.L_x_169) ;  /* 0x000000000004b947 */ /* 0x000fea0003800000 */
[----:B------:R0:W5:Y:S02]  /*6b70*/  LDG.E.LTC128B R172, desc[UR36][R4.64+0x40] ;  /* 0x0000402404ac7981 */ /* 0x000164000c1e1920 */
.L_x_169:
[----:B------:R-:W-:Y:S05]  /*6b80*/  BSYNC B1 ;  /* 0x0000000000017941 */ /* 0x000fea0003800000 */
.L_x_168:
        /* <DEDUP_REMOVED lines=9> */
.L_x_171:
[----:B------:R-:W-:Y:S05]  /*6c20*/  BSYNC B1 ;  /* 0x0000000000017941 */ /* 0x000fea0003800000 */
.L_x_170:
        /* <DEDUP_REMOVED lines=9> */
.L_x_173:
[----:B------:R-:W-:Y:S05]  /*6cc0*/  BSYNC B1 ;  /* 0x0000000000017941 */ /* 0x000fea0003800000 */
.L_x_172:
[----:B-----5:R-:W-:Y:S01]  /*6cd0*/  LOP3.LUT R12, R172, 0xffffe000, RZ, 0xc0, !PT ;  /* 0xffffe000ac0c7812 */ /* 0x020fe200078ec0ff */
[----:B------:R-:W-:Y:S01]  /*6ce0*/  BSSY B1, `(.L_x_174) ;  /* 0x0000008000017945 */ /* 0x000fe20003800000 */
[----:B------:R-:W-:-:S03]  /*6cf0*/  ISETP.GT.AND P2, PT, R0, 0x11, P1 ;  /* 0x000000110000780c */ /* 0x000fc60000f44270 */
[----:B0-----:R-:W-:-:S04]  /*6d00*/  FMUL R3, R12, R155 ;  /* 0x0000009b0c037220 */ /* 0x001fc80000400000 */
[----:B------:R-:W-:-:S05]  /*6d10*/  FFMA R3, R34, R154, R3 ;  /* 0x0000009a22037223 */ /* 0x000fca0000000003 */
[----:B------:R-:W-:-:S05]  /*6d20*/  F2FP.TF32.F32.PACK_B R3, R3 ;  /* 0x00000003ff03723e */ /* 0x000fca00024050ff */
[----:B------:R0:W-:Y:S01]  /*6d30*/  @P3 STG.E desc[UR36][R8.64+0x40], R3 ;  /* 0x0000400308003986 */ /* 0x0001e2000c101924 */
[----:B------:R-:W-:Y:S05]  /*6d40*/  @!P2 BRA `(.L_x_175) ;  /* 0x000000000004a947 */ /* 0x000fea0003800000 */
[----:B------:R0:W5:Y:S02]  /*6d50*/  LDG.E.LTC128B R172, desc[UR36][R10.64+0x44] ;  /* 0x000044240aac7981 */ /* 0x000164000c1e1920 */
.L_x_175:
[----:B------:R-:W-:Y:S05]  /*6d60*/  BSYNC B1 ;  /* 0x0000000000017941 */ /* 0x000fea0003800000 */
.L_x_174:
        /* <DEDUP_REMOVED lines=9> */
.L_x_177:
[----:B------:R-:W-:Y:S05]  /*6e00*/  BSYNC B1 ;  /* 0x0000000000017941 */ /* 0x000fea0003800000 */
.L_x_176:
        /* <DEDUP_REMOVED lines=9> */
.L_x_179:
[----:B------:R-:W-:Y:S05]  /*6ea0*/  BSYNC B1 ;  /* 0x0000000000017941 */ /* 0x000fea0003800000 */
.L_x_178:
        /* <DEDUP_REMOVED lines=9> */
.L_x_181:
[----:B------:R-:W-:Y:S05]  /*6f40*/  BSYNC B1 ;  /* 0x0000000000017941 */ /* 0x000fea0003800000 */
.L_x_180:
        /* <DEDUP_REMOVED lines=9> */
.L_x_183:
[----:B------:R-:W-:Y:S05]  /*6fe0*/  BSYNC B1 ;  /* 0x0000000000017941 */ /* 0x000fea0003800000 */
.L_x_182:
        /* <DEDUP_REMOVED lines=9> */
.L_x_185:
[----:B------:R-:W-:Y:S05]  /*7080*/  BSYNC B1 ;  /* 0x0000000000017941 */ /* 0x000fea0003800000 */
.L_x_184:
        /* <DEDUP_REMOVED lines=9> */
.L_x_187:
[----:B------:R-:W-:Y:S05]  /*7120*/  BSYNC B1 ;  /* 0x0000000000017941 */ /* 0x000fea0003800000 */
.L_x_186:
        /* <DEDUP_REMOVED lines=9> */
.L_x_189:
[----:B------:R-:W-:Y:S05]  /*71c0*/  BSYNC B1 ;  /* 0x0000000000017941 */ /* 0x000fea0003800000 */
.L_x_188:
        /* <DEDUP_REMOVED lines=9> */
.L_x_191:
[----:B------:R-:W-:Y:S05]  /*7260*/  BSYNC B1 ;  /* 0x0000000000017941 */ /* 0x000fea0003800000 */
.L_x_190:
        /* <DEDUP_REMOVED lines=9> */
.L_x_193:
[----:B------:R-:W-:Y:S05]  /*7300*/  BSYNC B1 ;  /* 0x0000000000017941 */ /* 0x000fea0003800000 */
.L_x_192:
        /* <DEDUP_REMOVED lines=9> */
.L_x_195:
[----:B------:R-:W-:Y:S05]  /*73a0*/  BSYNC B1 ;  /* 0x0000000000017941 */ /* 0x000fea0003800000 */
.L_x_194:
        /* <DEDUP_REMOVED lines=9> */
.L_x_197:
[----:B------:R-:W-:Y:S05]  /*7440*/  BSYNC B1 ;  /* 0x0000000000017941 */ /* 0x000fea0003800000 */
.L_x_196:
        /* <DEDUP_REMOVED lines=9> */
.L_x_199:
[----:B------:R-:W-:Y:S05]  /*74e0*/  BSYNC B1 ;  /* 0x0000000000017941 */ /* 0x000fea0003800000 */
.L_x_198:
        /* <DEDUP_REMOVED lines=9> */
.L_x_201:
[----:B------:R-:W-:Y:S05]  /*7580*/  BSYNC B1 ;  /* 0x0000000000017941 */ /* 0x000fea0003800000 */
.L_x_200:
        /* <DEDUP_REMOVED lines=9> */
.L_x_203:
[----:B------:R-:W-:Y:S05]  /*7620*/  BSYNC B1 ;  /* 0x0000000000017941 */ /* 0x000fea0003800000 */
.L_x_202:
        /* <DEDUP_REMOVED lines=9> */
.L_x_205:
[----:B------:R-:W-:Y:S05]  /*76c0*/  BSYNC B1 ;  /* 0x0000000000017941 */ /* 0x000fea0003800000 */
.L_x_204:
        /* <DEDUP_REMOVED lines=9> */
.L_x_207:
[----:B------:R-:W-:Y:S05]  /*7760*/  BSYNC B1 ;  /* 0x0000000000017941 */ /* 0x000fea0003800000 */
.L_x_206:
        /* <DEDUP_REMOVED lines=9> */
.L_x_209:
[----:B------:R-:W-:Y:S05]  /*7800*/  BSYNC B1 ;  /* 0x0000000000017941 */ /* 0x000fea0003800000 */
.L_x_208:
        /* <DEDUP_REMOVED lines=9> */
.L_x_211:
[----:B------:R-:W-:Y:S05]  /*78a0*/  BSYNC B1 ;  /* 0x0000000000017941 */ /* 0x000fea0003800000 */
.L_x_210:
        /* <DEDUP_REMOVED lines=9> */
.L_x_213:
[----:B------:R-:W-:Y:S05]  /*7940*/  BSYNC B1 ;  /* 0x0000000000017941 */ /* 0x000fea0003800000 */
.L_x_212:
        /* <DEDUP_REMOVED lines=9> */
.L_x_215:
[----:B------:R-:W-:Y:S05]  /*79e0*/  BSYNC B1 ;  /* 0x0000000000017941 */ /* 0x000fea0003800000 */
.L_x_214:
        /* <DEDUP_REMOVED lines=9> */
.L_x_217:
[----:B------:R-:W-:Y:S05]  /*7a80*/  BSYNC B1 ;  /* 0x0000000000017941 */ /* 0x000fea0003800000 */
.L_x_216:
        /* <DEDUP_REMOVED lines=9> */
.L_x_219:
[----:B------:R-:W-:Y:S05]  /*7b20*/  BSYNC B1 ;  /* 0x0000000000017941 */ /* 0x000fea0003800000 */
.L_x_218:
        /* <DEDUP_REMOVED lines=9> */
.L_x_221:
[----:B------:R-:W-:Y:S05]  /*7bc0*/  BSYNC B1 ;  /* 0x0000000000017941 */ /* 0x000fea0003800000 */
.L_x_220:
        /* <DEDUP_REMOVED lines=9> */
.L_x_223:
[----:B------:R-:W-:Y:S05]  /*7c60*/  BSYNC B1 ;  /* 0x0000000000017941 */ /* 0x000fea0003800000 */
.L_x_222:
        /* <DEDUP_REMOVED lines=9> */
.L_x_225:
[----:B------:R-:W-:Y:S05]  /*7d00*/  BSYNC B1 ;  /* 0x0000000000017941 */ /* 0x000fea0003800000 */
.L_x_224:
        /* <DEDUP_REMOVED lines=9> */
.L_x_227:
[----:B------:R-:W-:Y:S05]  /*7da0*/  BSYNC B1 ;  /* 0x0000000000017941 */ /* 0x000fea0003800000 */
.L_x_226:
        /* <DEDUP_REMOVED lines=9> */
.L_x_229:
[----:B------:R-:W-:Y:S05]  /*7e40*/  BSYNC B1 ;  /* 0x0000000000017941 */ /* 0x000fea0003800000 */
.L_x_228:
        /* <DEDUP_REMOVED lines=9> */
.L_x_231:
[----:B------:R-:W-:Y:S05]  /*7ee0*/  BSYNC B1 ;  /* 0x0000000000017941 */ /* 0x000fea0003800000 */
.L_x_230:
        /* <DEDUP_REMOVED lines=9> */
.L_x_233:
[----:B------:R-:W-:Y:S05]  /*7f80*/  BSYNC B1 ;  /* 0x0000000000017941 */ /* 0x000fea0003800000 */
.L_x_232:
        /* <DEDUP_REMOVED lines=9> */
.L_x_235:
[----:B------:R-:W-:Y:S05]  /*8020*/  BSYNC B1 ;  /* 0x0000000000017941 */ /* 0x000fea0003800000 */
.L_x_234:
        /* <DEDUP_REMOVED lines=9> */
.L_x_237:
[----:B------:R-:W-:Y:S05]  /*80c0*/  BSYNC B1 ;  /* 0x0000000000017941 */ /* 0x000fea0003800000 */
.L_x_236:
        /* <DEDUP_REMOVED lines=9> */
.L_x_239:
[----:B------:R-:W-:Y:S05]  /*8160*/  BSYNC B1 ;  /* 0x0000000000017941 */ /* 0x000fea0003800000 */
.L_x_238:
        /* <DEDUP_REMOVED lines=9> */
.L_x_241:
[----:B------:R-:W-:Y:S05]  /*8200*/  BSYNC B1 ;  /* 0x0000000000017941 */ /* 0x000fea0003800000 */
.L_x_240:
        /* <DEDUP_REMOVED lines=9> */
.L_x_243:
[----:B------:R-:W-:Y:S05]  /*82a0*/  BSYNC B1 ;  /* 0x0000000000017941 */ /* 0x000fea0003800000 */
.L_x_242:
        /* <DEDUP_REMOVED lines=9> */
.L_x_245:
[----:B------:R-:W-:Y:S05]  /*8340*/  BSYNC B1 ;  /* 0x0000000000017941 */ /* 0x000fea0003800000 */
.L_x_244:
        /* <DEDUP_REMOVED lines=9> */
.L_x_247:
[----:B------:R-:W-:Y:S05]  /*83e0*/  BSYNC B1 ;  /* 0x0000000000017941 */ /* 0x000fea0003800000 */
.L_x_246:
        /* <DEDUP_REMOVED lines=9> */
.L_x_249:
[----:B------:R-:W-:Y:S05]  /*8480*/  BSYNC B1 ;  /* 0x0000000000017941 */ /* 0x000fea0003800000 */
.L_x_248:
        /* <DEDUP_REMOVED lines=9> */
.L_x_251:
[----:B------:R-:W-:Y:S05]  /*8520*/  BSYNC B1 ;  /* 0x0000000000017941 */ /* 0x000fea0003800000 */
.L_x_250:
        /* <DEDUP_REMOVED lines=9> */
.L_x_253:
[----:B------:R-:W-:Y:S05]  /*85c0*/  BSYNC B1 ;  /* 0x0000000000017941 */ /* 0x000fea0003800000 */
.L_x_252:
        /* <DEDUP_REMOVED lines=9> */
.L_x_255:
[----:B------:R-:W-:Y:S05]  /*8660*/  BSYNC B1 ;  /* 0x0000000000017941 */ /* 0x000fea0003800000 */
.L_x_254:
        /* <DEDUP_REMOVED lines=9> */
.L_x_257:
[----:B------:R-:W-:Y:S05]  /*8700*/  BSYNC B1 ;  /* 0x0000000000017941 */ /* 0x000fea0003800000 */
.L_x_256:
        /* <DEDUP_REMOVED lines=9> */
.L_x_259:
[----:B------:R-:W-:Y:S05]  /*87a0*/  BSYNC B1 ;  /* 0x0000000000017941 */ /* 0x000fea0003800000 */
.L_x_258:
        /* <DEDUP_REMOVED lines=9> */
.L_x_261:
[----:B------:R-:W-:Y:S05]  /*8840*/  BSYNC B1 ;  /* 0x0000000000017941 */ /* 0x000fea0003800000 */
.L_x_260:
        /* <DEDUP_REMOVED lines=9> */
.L_x_263:
[----:B------:R-:W-:Y:S05]  /*88e0*/  BSYNC B1 ;  /* 0x0000000000017941 */ /* 0x000fea0003800000 */
.L_x_262:
        /* <DEDUP_REMOVED lines=9> */
.L_x_265:
[----:B------:R-:W-:Y:S05]  /*8980*/  BSYNC B1 ;  /* 0x0000000000017941 */ /* 0x000fea0003800000 */
.L_x_264:
        /* <DEDUP_REMOVED lines=9> */
.L_x_267:
[----:B------:R-:W-:Y:S05]  /*8a20*/  BSYNC B1 ;  /* 0x0000000000017941 */ /* 0x000fea0003800000 */
.L_x_266:
        /* <DEDUP_REMOVED lines=9> */
.L_x_269:
[----:B------:R-:W-:Y:S05]  /*8ac0*/  BSYNC B1 ;  /* 0x0000000000017941 */ /* 0x000fea0003800000 */
.L_x_268:
        /* <DEDUP_REMOVED lines=9> */
.L_x_271:
[----:B------:R-:W-:Y:S05]  /*8b60*/  BSYNC B1 ;  /* 0x0000000000017941 */ /* 0x000fea0003800000 */
.L_x_270:
        /* <DEDUP_REMOVED lines=9> */
.L_x_273:
[----:B------:R-:W-:Y:S05]  /*8c00*/  BSYNC B1 ;  /* 0x0000000000017941 */ /* 0x000fea0003800000 */
.L_x_272:
        /* <DEDUP_REMOVED lines=9> */
.L_x_275:
[----:B------:R-:W-:Y:S05]  /*8ca0*/  BSYNC B1 ;  /* 0x0000000000017941 */ /* 0x000fea0003800000 */
.L_x_274:
[----:B0-23-5:R-:W-:Y:S01]  /*8cb0*/  LOP3.LUT R4, R172, 0xffffe000, RZ, 0xc0, !PT ;  /* 0xffffe000ac047812 */ /* 0x02dfe200078ec0ff */
        /* <DEDUP_REMOVED lines=8> */
.L_x_277:
[----:B------:R-:W-:Y:S05]  /*8d40*/  BSYNC B1 ;  /* 0x0000000000017941 */ /* 0x000fea0003800000 */
.L_x_276:
[----:B-----5:R-:W-:Y:S01]  /*8d50*/  LOP3.LUT R4, R172, 0xffffe000, RZ, 0xc0, !PT ;  /* 0xffffe000ac047812 */ /* 0x020fe200078ec0ff */
[----:B------:R-:W-:Y:S01]  /*8d60*/  @P2 IMAD.MOV.U32 R5, RZ, RZ, R9 ;  /* 0x000000ffff052224 */ /* 0x000fe200078e0009 */
[----:B------:R-:W-:Y:S01]  /*8d70*/  ISETP.GT.AND P1, PT, R0, 0x79, P1 ;  /* 0x000000790000780c */ /* 0x000fe20000f24270 */
[----:B------:R-:W-:Y:S02]  /*8d80*/  BSSY B1, `(.L_x_278) ;  /* 0x0000008000017945 */ /* 0x000fe40003800000 */
[----:B------:R-:W-:Y:S01]  /*8d90*/  FMUL R3, R4, R155 ;  /* 0x0000009b04037220 */ /* 0x000fe20000400000 */
[----:B------:R-:W-:-:S03]  /*8da0*/  @P2 IMAD.MOV.U32 R4, RZ, RZ, R8 ;  /* 0x000000ffff042224 */ /* 0x000fc600078e0008 */
[----:B------:R-:W-:-:S05]  /*8db0*/  FFMA R3, R86, R154, R3 ;  /* 0x0000009a56037223 */ /* 0x000fca0000000003 */
[----:B------:R-:W-:-:S05]  /*8dc0*/  F2FP.TF32.F32.PACK_B R3, R3 ;  /* 0x00000003ff03723e */ /* 0x000fca00024050ff */
[----:B------:R3:W-:Y:S01]  /*8dd0*/  @P2 STG.E desc[UR36][R4.64+0x1e0], R3 ;  /* 0x0001e00304002986 */ /* 0x0007e2000c101924 */
[----:B------:R-:W-:Y:S05]  /*8de0*/  @!P1 BRA `(.L_x_279) ;  /* 0x0000000000049947 */ /* 0x000fea0003800000 */
[----:B------:R0:W5:Y:S02]  /*8df0*/  LDG.E.LTC128B R172, desc[UR36][R10.64+0x1e4] ;  /* 0x0001e4240aac7981 */ /* 0x000164000c1e1920 */
.L_x_279:
[----:B------:R-:W-:Y:S05]  /*8e00*/  BSYNC B1 ;  /* 0x0000000000017941 */ /* 0x000fea0003800000 */
.L_x_278:
[----:B------:R-:W-:Y:S05]  /*8e10*/  @!P1 BRA `(.L_x_280) ;  /* 0x00000024003c9947 */ /* 0x000fea0003800000 */
[----:B-----5:R-:W-:-:S05]  /*8e20*/  LOP3.LUT R172, R172, 0xffffe000, RZ, 0xc0, !PT ;  /* 0xffffe000acac7812 */ /* 0x020fca00078ec0ff */
[----:B------:R-:W-:-:S04]  /*8e30*/  FMUL R172, R172, R155 ;  /* 0x0000009bacac7220 */ /* 0x000fc80000400000 */
[----:B------:R-:W-:-:S05]  /*8e40*/  FFMA R87, R87, R154, R172 ;  /* 0x0000009a57577223 */ /* 0x000fca00000000ac */
[----:B------:R-:W-:-:S05]  /*8e50*/  F2FP.TF32.F32.PACK_B R87, R87 ;  /* 0x00000057ff57723e */ /* 0x000fca00024050ff */
[----:B------:R0:W-:Y:S01]  /*8e60*/  STG.E desc[UR36][R8.64+0x1e4], R87 ;  /* 0x0001e45708007986 */ /* 0x0001e2000c101924 */
[----:B------:R-:W-:Y:S05]  /*8e70*/  BRA `(.L_x_280) ;  /* 0x0000002400247947 */ /* 0x000fea0003800000 */
.L_x_29:
[----:B------:R-:W-:Y:S01]  /*8e80*/  ULDC.64 UR4, c[0x0][0x5c0] ;  /* 0x0001700000047ab9 */ /* 0x000fe20000000a00 */
[-C--:B------:R-:W-:Y:S01]  /*8e90*/  FMUL R15, R88, R154.reuse ;  /* 0x0000009a580f7220 */ /* 0x080fe20000400000 */
[----:B------:R-:W-:Y:S01]  /*8ea0*/  LEA R6, P0, R168, UR4, 0x2 ;  /* 0x00000004a8067c11 */ /* 0x000fe2000f8010ff */
[----:B------:R-:W-:Y:S01]  /*8eb0*/  IMAD.SHL.U32 R11, R4, 0x20, RZ ;  /* 0x00000020040b7824 */ /* 0x000fe200078e00ff */
[----:B------:R-:W-:Y:S01]  /*8ec0*/  ISETP.GT.AND P5, PT, R0, 0x1, P3 ;  /* 0x000000010000780c */ /* 0x000fe20001fa4270 */
[-C--:B------:R-:W-:Y:S01]  /*8ed0*/  FMUL R89, R89, R154.reuse ;  /* 0x0000009a59597220 */ /* 0x080fe20000400000 */
[----:B------:R-:W-:Y:S01]  /*8ee0*/  LEA.HI.X R7, R168, UR5, R171, 0x2, P0 ;  /* 0x00000005a8077c11 */ /* 0x000fe200080f14ab */
[-C--:B------:R-:W-:Y:S01]  /*8ef0*/  FMUL R21, R90, R154.reuse ;  /* 0x0000009a5a157220 */ /* 0x080fe20000400000 */
[----:B------:R-:W-:Y:S01]  /*8f00*/  ISETP.GT.AND P0, PT, R3, 0x8, PT ;  /* 0x000000080300780c */ /* 0x000fe20003f04270 */
[-C--:B------:R-:W-:Y:S01]  /*8f10*/  FMUL R91, R91, R154.reuse ;  /* 0x0000009a5b5b7220 */ /* 0x080fe20000400000 */
[----:B------:R-:W-:Y:S01]  /*8f20*/  F2FP.TF32.F32.PACK_B R15, R15 ;  /* 0x0000000fff0f723e */ /* 0x000fe200024050ff */
[-C--:B------:R-:W-:Y:S01]  /*8f30*/  FMUL R93, R93, R154.reuse ;  /* 0x0000009a5d5d7220 */ /* 0x080fe20000400000 */
[----:B------:R-:W-:Y:S01]  /*8f40*/  ISETP.GT.AND P1, PT, R0, RZ, P0 ;  /* 0x000000ff0000720c */ /* 0x000fe20000724270 */
[-C--:B------:R-:W-:Y:S01]  /*8f50*/  FMUL R23, R94, R154.reuse ;  /* 0x0000009a5e177220 */ /* 0x080fe20000400000 */
[----:B------:R-:W-:Y:S01]  /*8f60*/  ISETP.GT.AND P4, PT, R0, 0x1, P0 ;  /* 0x000000010000780c */ /* 0x000fe20000784270 */
[----:B------:R0:W-:Y:S01]  /*8f70*/  @P2 STG.E desc[UR36][R6.64], R15 ;  /* 0x0000000f06002986 */ /* 0x0001e2000c101924 */
[----:B------:R-:W-:Y:S01]  /*8f80*/  SHF.L.U64.HI R9, R4, 0x5, R5 ;  /* 0x0000000504097819 */ /* 0x000fe20000010205 */
[----:B------:R-:W-:Y:S01]  /*8f90*/  FMUL R95, R95, R154 ;  /* 0x0000009a5f5f7220 */ /* 0x000fe20000400000 */
[----:B------:R-:W-:Y:S01]  /*8fa0*/  IADD3 R12, P2, R11, R6, RZ ;  /* 0x000000060b0c7210 */ /* 0x000fe20007f5e0ff */
[-C--:B------:R-:W-:Y:S01]  /*8fb0*/  FMUL R97, R97, R154.reuse ;  /* 0x0000009a61617220 */ /* 0x080fe20000400000 */
[----:B------:R-:W-:Y:S01]  /*8fc0*/  F2FP.TF32.F32.PACK_B R89, R89 ;  /* 0x00000059ff59723e */ /* 0x000fe200024050ff */
[-C--:B------:R-:W-:Y:S01]  /*8fd0*/  FMUL R99, R99, R154.reuse ;  /* 0x0000009a63637220 */ /* 0x080fe20000400000 */
[----:B------:R-:W-:Y:S01]  /*8fe0*/  F2FP.TF32.F32.PACK_B R21, R21 ;  /* 0x00000015ff15723e */ /* 0x000fe200024050ff */
[----:B------:R-:W-:Y:S01]  /*8ff0*/  IMAD.X R13, R9, 0x1, R7, P2 ;  /* 0x00000001090d7824 */ /* 0x000fe200010e0607 */
[----:B------:R-:W-:Y:S01]  /*9000*/  F2FP.TF32.F32.PACK_B R91, R91 ;  /* 0x0000005bff5b723e */ /* 0x000fe200024050ff */
[----:B------:R-:W-:Y:S01]  /*9010*/  @P5 STG.E desc[UR36][R6.64+0x4], R89 ;  /* 0x0000045906005986 */ /* 0x000fe2000c101924 */
[----:B------:R-:W-:Y:S01]  /*9020*/  ISETP.GT.AND P5, PT, R0, 0x8, P3 ;  /* 0x000000080000780c */ /* 0x000fe20001fa4270 */
[-C--:B0-----:R-:W-:Y:S01]  /*9030*/  FMUL R15, R92, R154.reuse ;  /* 0x0000009a5c0f7220 */ /* 0x081fe20000400000 */
[C---:B------:R-:W-:Y:S01]  /*9040*/  ISETP.GT.AND P2, PT, R0.reuse, 0x9, P3 ;  /* 0x000000090000780c */ /* 0x040fe20001f44270 */
[----:B------:R0:W-:Y:S01]  /*9050*/  @P1 STG.E desc[UR36][R12.64], R21 ;  /* 0x000000150c001986 */ /* 0x0001e2000c101924 */
[C---:B------:R-:W-:Y:S01]  /*9060*/  ISETP.GT.AND P1, PT, R0.reuse, 0x8, P0 ;  /* 0x000000080000780c */ /* 0x040fe20000724270 */
[-C--:B------:R-:W-:Y:S01]  /*9070*/  FMUL R101, R101, R154.reuse ;  /* 0x0000009a65657220 */ /* 0x080fe20000400000 */
[----:B------:R-:W-:Y:S01]  /*9080*/  F2FP.TF32.F32.PACK_B R15, R15 ;  /* 0x0000000fff0f723e */ /* 0x000fe200024050ff */
[----:B------:R-:W-:Y:S01]  /*9090*/  @P4 STG.E desc[UR36][R12.64+0x4], R91 ;  /* 0x0000045b0c004986 */ /* 0x000fe2000c101924 */
[----:B------:R-:W-:Y:S01]  /*90a0*/  ISETP.GT.AND P4, PT, R0, 0x9, P0 ;  /* 0x000000090000780c */ /* 0x000fe20000784270 */
[-C--:B------:R-:W-:Y:S01]  /*90b0*/  FMUL R103, R103, R154.reuse ;  /* 0x0000009a67677220 */ /* 0x080fe20000400000 */
[----:B------:R-:W-:Y:S01]  /*90c0*/  F2FP.TF32.F32.PACK_B R93, R93 ;  /* 0x0000005dff5d723e */ /* 0x000fe200024050ff */
[-C--:B------:R-:W-:Y:S01]  /*90d0*/  FMUL R105, R105, R154.reuse ;  /* 0x0000009a69697220 */ /* 0x080fe20000400000 */
[----:B------:R-:W-:Y:S01]  /*90e0*/  F2FP.TF32.F32.PACK_B R23, R23 ;  /* 0x00000017ff17723e */ /* 0x000fe200024050ff */
[----:B------:R1:W-:Y:S01]  /*90f0*/  @P5 STG.E desc[UR36][R6.64+0x20], R15 ;  /* 0x0000200f06005986 */ /* 0x0003e2000c101924 */
[----:B------:R-:W-:Y:S01]  /*9100*/  F2FP.TF32.F32.PACK_B R95, R95 ;  /* 0x0000005fff5f723e */ /* 0x000fe200024050ff */
[-C--:B0-----:R-:W-:Y:S01]  /*9110*/  FMUL R21, R96, R154.reuse ;  /* 0x0000009a60157220 */ /* 0x081fe20000400000 */
[C---:B------:R-:W-:Y:S01]  /*9120*/  ISETP.GT.AND P5, PT, R0.reuse, 0x10, P3 ;  /* 0x000000100000780c */ /* 0x040fe20001fa4270 */
[----:B------:R-:W-:Y:S01]  /*9130*/  @P2 STG.E desc[UR36][R6.64+0x24], R93 ;  /* 0x0000245d06002986 */ /* 0x000fe2000c101924 */
[C---:B------:R-:W-:Y:S01]  /*9140*/  ISETP.GT.AND P2, PT, R0.reuse, 0x11, P3 ;  /* 0x000000110000780c */ /* 0x040fe20001f44270 */
[-C--:B------:R-:W-:Y:S01]  /*9150*/  FMUL R107, R107, R154.reuse ;  /* 0x0000009a6b6b7220 */ /* 0x080fe20000400000 */
[----:B------:R-:W-:Y:S01]  /*9160*/  F2FP.TF32.F32.PACK_B R21, R21 ;  /* 0x00000015ff15723e */ /* 0x000fe200024050ff */
[----:B------:R0:W-:Y:S01]  /*9170*/  @P1 STG.E desc[UR36][R12.64+0x20], R23 ;  /* 0x000020170c001986 */ /* 0x0001e2000c101924 */
[C---:B------:R-:W-:Y:S01]  /*9180*/  ISETP.GT.AND P1, PT, R0.reuse, 0x10, P0 ;  /* 0x000000100000780c */ /* 0x040fe20000724270 */
[-C--:B------:R-:W-:Y:S01]  /*9190*/  FMUL R109, R109, R154.reuse ;  /* 0x0000009a6d6d7220 */ /* 0x080fe20000400000 */
[----:B------:R-:W-:Y:S01]  /*91a0*/  F2FP.TF32.F32.PACK_B R97, R97 ;  /* 0x00000061ff61723e */ /* 0x000fe200024050ff */
[----:B------:R-:W-:Y:S01]  /*91b0*/  @P4 STG.E desc[UR36][R12.64+0x24], R95 ;  /* 0x0000245f0c004986 */ /* 0x000fe2000c101924 */
[----:B------:R-:W-:Y:S01]  /*91c0*/  ISETP.GT.AND P4, PT, R0, 0x11, P0 ;  /* 0x000000110000780c */ /* 0x000fe20000784270 */
[-C--:B-1----:R-:W-:Y:S01]  /*91d0*/  FMUL R15, R98, R154.reuse ;  /* 0x0000009a620f7220 */ /* 0x082fe20000400000 */
[----:B------:R-:W-:Y:S01]  /*91e0*/  F2FP.TF32.F32.PACK_B R99, R99 ;  /* 0x00000063ff63723e */ /* 0x000fe200024050ff */
[----:B------:R1:W-:Y:S01]  /*91f0*/  @P5 STG.E desc[UR36][R6.64+0x40], R21 ;  /* 0x0000401506005986 */ /* 0x0003e2000c101924 */
[C---:B------:R-:W-:Y:S01]  /*9200*/  ISETP.GT.AND P5, PT, R0.reuse, 0x18, P3 ;  /* 0x000000180000780c */ /* 0x040fe20001fa4270 */
[-C--:B------:R-:W-:Y:S01]  /*9210*/  FMUL R111, R111, R154.reuse ;  /* 0x0000009a6f6f7220 */ /* 0x080fe20000400000 */
[----:B------:R-:W-:Y:S01]  /*9220*/  F2FP.TF32.F32.PACK_B R15, R15 ;  /* 0x0000000fff0f723e */ /* 0x000fe200024050ff */
[----:B------:R-:W-:Y:S01]  /*9230*/  @P2 STG.E desc[UR36][R6.64+0x44], R97 ;  /* 0x0000446106002986 */ /* 0x000fe2000c101924 */
[----:B------:R-:W-:Y:S01]  /*9240*/  ISETP.GT.AND P2, PT, R0, 0x19, P3 ;  /* 0x000000190000780c */ /* 0x000fe20001f44270 */
[-C--:B0-----:R-:W-:Y:S01]  /*9250*/  FMUL R23, R100, R154.reuse ;  /* 0x0000009a64177220 */ /* 0x081fe20000400000 */
        /* <DEDUP_REMOVED lines=177> */
[----:B------:R-:W-:Y:S01]  /*9d70*/  @P1 STG.E desc[UR36][R12.64+0x1a0], R23 ;  /* 0x0001a0170c001986 */ /* 0x000fe2000c101924 */
        /* <DEDUP_REMOVED lines=11> */
[-C--:B------:R-:W-:Y:S01]  /*9e30*/  FMUL R33, R33, R154.reuse ;  /* 0x0000009a21217220 */ /* 0x080fe20000400000 */
[----:B------:R-:W-:Y:S01]  /*9e40*/  ISETP.GT.AND P3, PT, R0, 0x79, P3 ;  /* 0x000000790000780c */ /* 0x000fe20001f64270 */
[----:B------:R-:W-:Y:S01]  /*9e50*/  @P1 STG.E desc[UR36][R6.64+0x1c4], R145 ;  /* 0x0001c49106001986 */ /* 0x000fe2000c101924 */
[----:B------:R-:W-:Y:S01]  /*9e60*/  ISETP.GT.AND P1, PT, R3, 0x80, PT ;  /* 0x000000800300780c */ /* 0x000fe20003f24270 */
[-C--:B------:R-:W-:Y:S01]  /*9e70*/  FMUL R35, R35, R154.reuse ;  /* 0x0000009a23237220 */ /* 0x080fe20000400000 */
[----:B------:R-:W-:Y:S01]  /*9e80*/  F2FP.TF32.F32.PACK_B R149, R149 ;  /* 0x00000095ff95723e */ /* 0x000fe200024050ff */
[----:B------:R1:W-:Y:S01]  /*9e90*/  @P2 STG.E desc[UR36][R12.64+0x1c0], R15 ;  /* 0x0001c00f0c002986 */ /* 0x0003e2000c101924 */
[----:B------:R-:W-:Y:S01]  /*9ea0*/  ISETP.GT.AND P2, PT, R3, 0x88, PT ;  /* 0x000000880300780c */ /* 0x000fe20003f44270 */
[-C--:B------:R-:W-:Y:S01]  /*9eb0*/  FMUL R3, R148, R154.reuse ;  /* 0x0000009a94037220 */ /* 0x080fe20000400000 */
[-C--:B0-----:R-:W-:Y:S01]  /*9ec0*/  FMUL R21, R150, R154.reuse ;  /* 0x0000009a96157220 */ /* 0x081fe20000400000 */
[----:B------:R-:W-:Y:S01]  /*9ed0*/  @P4 STG.E desc[UR36][R12.64+0x1c4], R147 ;  /* 0x0001c4930c004986 */ /* 0x000fe2000c101924 */
[C---:B------:R-:W-:Y:S01]  /*9ee0*/  ISETP.GT.AND P4, PT, R0.reuse, 0x78, P0 ;  /* 0x000000780000780c */ /* 0x040fe20000784270 */
[-C--:B------:R-:W-:Y:S01]  /*9ef0*/  FMUL R37, R37, R154.reuse ;  /* 0x0000009a25257220 */ /* 0x080fe20000400000 */
[----:B------:R-:W-:Y:S01]  /*9f00*/  ISETP.GT.AND P0, PT, R0, 0x79, P0 ;  /* 0x000000790000780c */ /* 0x000fe20000704270 */
[-C--:B------:R-:W-:Y:S01]  /*9f10*/  FMUL R39, R39, R154.reuse ;  /* 0x0000009a27277220 */ /* 0x080fe20000400000 */
[----:B------:R-:W-:Y:S01]  /*9f20*/  F2FP.TF32.F32.PACK_B R3, R3 ;  /* 0x00000003ff03723e */ /* 0x000fe200024050ff */
[-C--:B------:R-:W-:Y:S01]  /*9f30*/  FMUL R41, R41, R154.reuse ;  /* 0x0000009a29297220 */ /* 0x080fe20000400000 */
[----:B------:R-:W-:Y:S01]  /*9f40*/  F2FP.TF32.F32.PACK_B R21, R21 ;  /* 0x00000015ff15723e */ /* 0x000fe200024050ff */
[C---:B-1----:R-:W-:Y:S01]  /*9f50*/  IMAD.SHL.U32 R15, R4.reuse, 0x200, RZ ;  /* 0x00000200040f7824 */ /* 0x042fe200078e00ff */
[----:B------:R-:W-:Y:S01]  /*9f60*/  F2FP.TF32.F32.PACK_B R151, R151 ;  /* 0x00000097ff97723e */ /* 0x000fe200024050ff */
[----:B------:R0:W-:Y:S01]  /*9f70*/  @P5 STG.E desc[UR36][R6.64+0x1e0], R3 ;  /* 0x0001e00306005986 */ /* 0x0001e2000c101924 */
[----:B------:R-:W-:Y:S01]  /*9f80*/  SHF.L.U64.HI R5, R4, 0x9, R5 ;  /* 0x0000000904057819 */ /* 0x000fe20000010205 */
[----:B------:R-:W-:Y:S01]  /*9f90*/  FMUL R43, R43, R154 ;  /* 0x0000009a2b2b7220 */ /* 0x000fe20000400000 */
[----:B------:R-:W-:Y:S01]  /*9fa0*/  F2FP.TF32.F32.PACK_B R25, R25 ;  /* 0x00000019ff19723e */ /* 0x000fe200024050ff */
[----:B------:R-:W-:Y:S01]  /*9fb0*/  @P3 STG.E desc[UR36][R6.64+0x1e4], R149 ;  /* 0x0001e49506003986 */ /* 0x000fe2000c101924 */
[----:B------:R-:W-:Y:S01]  /*9fc0*/  IADD3 R4, P3, R15, R6, RZ ;  /* 0x000000060f047210 */ /* 0x000fe20007f7e0ff */
[----:B------:R-:W-:Y:S01]  /*9fd0*/  FMUL R45, R45, R154 ;  /* 0x0000009a2d2d7220 */ /* 0x000fe20000400000 */
[----:B------:R-:W-:Y:S01]  /*9fe0*/  F2FP.TF32.F32.PACK_B R27, R27 ;  /* 0x0000001bff1b723e */ /* 0x000fe200024050ff */
[----:B------:R1:W-:Y:S01]  /*9ff0*/  @P4 STG.E desc[UR36][R12.64+0x1e0], R21 ;  /* 0x0001e0150c004986 */ /* 0x0003e2000c101924 */
[----:B------:R-:W-:Y:S01]  /*a000*/  IADD3 R14, P4, P5, R11, R6, R15 ;  /* 0x000000060b0e7210 */ /* 0x000fe20007d9e00f */
[-C--:B------:R-:W-:Y:S01]  /*a010*/  FMUL R47, R47, R154.reuse ;  /* 0x0000009a2f2f7220 */ /* 0x080fe20000400000 */
[----:B------:R-:W-:Y:S01]  /*a020*/  F2FP.TF32.F32.PACK_B R29, R29 ;  /* 0x0000001dff1d723e */ /* 0x000fe200024050ff */
[----:B------:R2:W-:Y:S01]  /*a030*/  @P0 STG.E desc[UR36][R12.64+0x1e4], R151 ;  /* 0x0001e4970c000986 */ /* 0x0005e2000c101924 */
[----:B------:R-:W-:Y:S01]  /*a040*/  ISETP.GT.AND P0, PT, R0, RZ, P1 ;  /* 0x000000ff0000720c */ /* 0x000fe20000f04270 */
[-C--:B0-----:R-:W-:Y:S01]  /*a050*/  FMUL R3, R24, R154.reuse ;  /* 0x0000009a18037220 */ /* 0x081fe20000400000 */
[----:B------:R-:W-:Y:S01]  /*a060*/  IADD3.X R15, R9, R7, R5, P4, P5 ;  /* 0x00000007090f7210 */ /* 0x000fe200027ea405 */
[----:B------:R-:W-:Y:S01]  /*a070*/  IMAD.X R5, R5, 0x1, R7, P3 ;  /* 0x0000000105057824 */ /* 0x000fe200018e0607 */
[C---:B------:R-:W-:Y:S01]  /*a080*/  ISETP.GT.AND P5, PT, R0.reuse, 0x1, P1 ;  /* 0x000000010000780c */ /* 0x040fe20000fa4270 */
[-C--:B------:R-:W-:Y:S01]  /*a090*/  FMUL R49, R49, R154.reuse ;  /* 0x0000009a31317220 */ /* 0x080fe20000400000 */
[----:B------:R-:W-:Y:S01]  /*a0a0*/  ISETP.GT.AND P4, PT, R0, RZ, P2 ;  /* 0x000000ff0000720c */ /* 0x000fe20001784270 */
[-C--:B-1----:R-:W-:Y:S01]  /*a0b0*/  FMUL R21, R26, R154.reuse ;  /* 0x0000009a1a157220 */ /* 0x082fe20000400000 */
[----:B------:R-:W-:Y:S01]  /*a0c0*/  F2FP.TF32.F32.PACK_B R3, R3 ;  /* 0x00000003ff03723e */ /* 0x000fe200024050ff */
[----:B------:R-:W-:Y:S01]  /*a0d0*/  FMUL R51, R51, R154 ;  /* 0x0000009a33337220 */ /* 0x000fe20000400000 */
[----:B------:R-:W-:Y:S01]  /*a0e0*/  IADD3 R6, P3, R11, R4, RZ ;  /* 0x000000040b067210 */ /* 0x000fe20007f7e0ff */
[-C--:B--2---:R-:W-:Y:S01]  /*a0f0*/  FMUL R13, R28, R154.reuse ;  /* 0x0000009a1c0d7220 */ /* 0x084fe20000400000 */
[----:B------:R-:W-:Y:S01]  /*a100*/  F2FP.TF32.F32.PACK_B R21, R21 ;  /* 0x00000015ff15723e */ /* 0x000fe200024050ff */
[----:B------:R0:W-:Y:S01]  /*a110*/  @P0 STG.E desc[UR36][R4.64], R3 ;  /* 0x0000000304000986 */ /* 0x0001e2000c101924 */
[C---:B------:R-:W-:Y:S01]  /*a120*/  ISETP.GT.AND P0, PT, R0.reuse, 0x1, P2 ;  /* 0x000000010000780c */ /* 0x040fe20001704270 */
[--C-:B------:R-:W-:Y:S01]  /*a130*/  IMAD.X R7, R9, 0x1, R5.reuse, P3 ;  /* 0x0000000109077824 */ /* 0x100fe200018e0605 */
[C---:B------:R-:W-:Y:S01]  /*a140*/  ISETP.GT.AND P3, PT, R0.reuse, 0x9, P1 ;  /* 0x000000090000780c */ /* 0x040fe20000f64270 */
[----:B------:R-:W-:Y:S01]  /*a150*/  @P5 STG.E desc[UR36][R4.64+0x4], R25 ;  /* 0x0000041904005986 */ /* 0x000fe2000c101924 */
[----:B------:R-:W-:Y:S01]  /*a160*/  F2FP.TF32.F32.PACK_B R13, R13 ;  /* 0x0000000dff0d723e */ /* 0x000fe200024050ff */
[----:B------:R-:W-:Y:S01]  /*a170*/  FMUL R53, R53, R154 ;  /* 0x0000009a35357220 */ /* 0x000fe20000400000 */
[----:B------:R-:W-:Y:S01]  /*a180*/  IADD3 R8, P5, R11, R4, RZ ;  /* 0x000000040b087210 */ /* 0x000fe20007fbe0ff */
[----:B------:R1:W-:Y:S01]  /*a190*/  @P4 STG.E desc[UR36][R6.64], R21 ;  /* 0x0000001506004986 */ /* 0x0003e2000c101924 */
[----:B------:R-:W-:Y:S01]  /*a1a0*/  ISETP.GT.AND P4, PT, R0, 0x8, P1 ;  /* 0x000000080000780c */ /* 0x000fe20000f84270 */
[-C--:B------:R-:W-:Y:S01]  /*a1b0*/  FMUL R11, R32, R154.reuse ;  /* 0x0000009a200b7220 */ /* 0x080fe20000400000 */
[----:B------:R-:W-:Y:S01]  /*a1c0*/  F2FP.TF32.F32.PACK_B R31, R31 ;  /* 0x0000001fff1f723e */ /* 0x000fe200024050ff */
[-C--:B0-----:R-:W-:Y:S01]  /*a1d0*/  FMUL R3, R30, R154.reuse ;  /* 0x0000009a1e037220 */ /* 0x081fe20000400000 */
[----:B------:R-:W-:Y:S01]  /*a1e0*/  IMAD.X R9, R9, 0x1, R5, P5 ;  /* 0x0000000109097824 */ /* 0x000fe200028e0605 */
[----:B------:R-:W-:Y:S01]  /*a1f0*/  @P0 STG.E desc[UR36][R6.64+0x4], R27 ;  /* 0x0000041b06000986 */ /* 0x000fe2000c101924 */
[C---:B------:R-:W-:Y:S01]  /*a200*/  ISETP.GT.AND P0, PT, R0.reuse, 0x8, P2 ;  /* 0x000000080000780c */ /* 0x040fe20001704270 */
[-C--:B------:R-:W-:Y:S01]  /*a210*/  FMUL R55, R55, R154.reuse ;  /* 0x0000009a37377220 */ /* 0x080fe20000400000 */
[----:B------:R-:W-:Y:S01]  /*a220*/  F2FP.TF32.F32.PACK_B R3, R3 ;  /* 0x00000003ff03723e */ /* 0x000fe200024050ff */
[----:B------:R-:W-:Y:S01]  /*a230*/  @P3 STG.E desc[UR36][R4.64+0x24], R29 ;  /* 0x0000241d04003986 */ /* 0x000fe2000c101924 */
[----:B------:R-:W-:Y:S01]  /*a240*/  ISETP.GT.AND P5, PT, R0, 0x10, P1 ;  /* 0x000000100000780c */ /* 0x000fe20000fa4270 */
[-C--:B-1----:R-:W-:Y:S01]  /*a250*/  FMUL R21, R36, R154.reuse ;  /* 0x0000009a24157220 */ /* 0x082fe20000400000 */
[C---:B------:R-:W-:Y:S01]  /*a260*/  ISETP.GT.AND P3, PT, R0.reuse, 0x11, P1 ;  /* 0x000000110000780c */ /* 0x040fe20000f64270 */
[----:B------:R0:W-:Y:S01]  /*a270*/  @P4 STG.E desc[UR36][R4.64+0x20], R13 ;  /* 0x0000200d04004986 */ /* 0x0001e2000c101924 */
[C---:B------:R-:W-:Y:S01]  /*a280*/  ISETP.GT.AND P4, PT, R0.reuse, 0x9, P2 ;  /* 0x000000090000780c */ /* 0x040fe20001784270 */
[-C--:B------:R-:W-:Y:S01]  /*a290*/  FMUL R57, R57, R154.reuse ;  /* 0x0000009a39397220 */ /* 0x080fe20000400000 */
[----:B------:R-:W-:Y:S01]  /*a2a0*/  F2FP.TF32.F32.PACK_B R11, R11 ;  /* 0x0000000bff0b723e */ /* 0x000fe200024050ff */
[-C--:B------:R-:W-:Y:S01]  /*a2b0*/  FMUL R59, R59, R154.reuse ;  /* 0x0000009a3b3b7220 */ /* 0x080fe20000400000 */
[----:B------:R-:W-:Y:S01]  /*a2c0*/  F2FP.TF32.F32.PACK_B R33, R33 ;  /* 0x00000021ff21723e */ /* 0x000fe200024050ff */
[----:B------:R1:W-:Y:S01]  /*a2d0*/  @P0 STG.E desc[UR36][R8.64+0x20], R3 ;  /* 0x0000200308000986 */ /* 0x0003e2000c101924 */
[----:B------:R-:W-:Y:S01]  /*a2e0*/  ISETP.GT.AND P0, PT, R0, 0x10, P2 ;  /* 0x000000100000780c */ /* 0x000fe20001704270 */
[-C--:B------:R-:W-:Y:S01]  /*a2f0*/  FMUL R61, R61, R154.reuse ;  /* 0x0000009a3d3d7220 */ /* 0x080fe20000400000 */
[----:B------:R-:W-:Y:S01]  /*a300*/  F2FP.TF32.F32.PACK_B R35, R35 ;  /* 0x00000023ff23723e */ /* 0x000fe200024050ff */
[-C--:B------:R-:W-:Y:S01]  /*a310*/  FMUL R63, R63, R154.reuse ;  /* 0x0000009a3f3f7220 */ /* 0x080fe20000400000 */
[----:B------:R-:W-:Y:S01]  /*a320*/  F2FP.TF32.F32.PACK_B R21, R21 ;  /* 0x00000015ff15723e */ /* 0x000fe200024050ff */
[-C--:B0-----:R-:W-:Y:S01]  /*a330*/  FMUL R13, R34, R154.reuse ;  /* 0x0000009a220d7220 */ /* 0x081fe20000400000 */
[----:B------:R-:W-:Y:S01]  /*a340*/  F2FP.TF32.F32.PACK_B R37, R37 ;  /* 0x00000025ff25723e */ /* 0x000fe200024050ff */
[----:B------:R-:W-:Y:S01]  /*a350*/  @P4 STG.E desc[UR36][R14.64+0x24], R31 ;  /* 0x0000241f0e004986 */ /* 0x000fe2000c101924 */
[C---:B------:R-:W-:Y:S01]  /*a360*/  ISETP.GT.AND P4, PT, R0.reuse, 0x11, P2 ;  /* 0x000000110000780c */ /* 0x040fe20001784270 */
[----:B------:R-:W-:Y:S01]  /*a370*/  FMUL R65, R65, R154 ;  /* 0x0000009a41417220 */ /* 0x000fe20000400000 */
[----:B------:R-:W-:Y:S01]  /*a380*/  F2FP.TF32.F32.PACK_B R13, R13 ;  /* 0x0000000dff0d723e */ /* 0x000fe200024050ff */
[----:B------:R0:W-:Y:S01]  /*a390*/  @P5 STG.E desc[UR36][R4.64+0x40], R11 ;  /* 0x0000400b04005986 */ /* 0x0001e2000c101924 */
[----:B------:R-:W-:Y:S01]  /*a3a0*/  ISETP.GT.AND P5, PT, R0, 0x18, P1 ;  /* 0x000000180000780c */ /* 0x000fe20000fa4270 */
[----:B------:R-:W-:-:S02]  /*a3b0*/  @P0 IMAD.MOV.U32 R6, RZ, RZ, R14 ;  /* 0x000000ffff060224 */ /* 0x000fc400078e000e */
[-C--:B-1----:R-:W-:Y:S01]  /*a3c0*/  FMUL R3, R38, R154.reuse ;  /* 0x0000009a26037220 */ /* 0x082fe20000400000 */
[--C-:B------:R-:W-:Y:S01]  /*a3d0*/  @P0 IMAD.MOV.U32 R7, RZ, RZ, R15.reuse ;  /* 0x000000ffff070224 */ /* 0x100fe200078e000f */
[----:B------:R-:W-:Y:S01]  /*a3e0*/  @P3 STG.E desc[UR36][R4.64+0x44], R33 ;  /* 0x0000442104003986 */ /* 0x000fe2000c101924 */
[----:B------:R-:W-:Y:S01]  /*a3f0*/  ISETP.GT.AND P3, PT, R0, 0x19, P1 ;  /* 0x000000190000780c */ /* 0x000fe20000f64270 */
[-C--:B------:R-:W-:Y:S01]  /*a400*/  FMUL R9, R40, R154.reuse ;  /* 0x0000009a28097220 */ /* 0x080fe20000400000 */
[----:B------:R-:W-:Y:S01]  /*a410*/  F2FP.TF32.F32.PACK_B R3, R3 ;  /* 0x00000003ff03723e */ /* 0x000fe200024050ff */
[----:B------:R1:W-:Y:S01]  /*a420*/  @P0 STG.E desc[UR36][R6.64+0x40], R13 ;  /* 0x0000400d06000986 */ /* 0x0003e2000c101924 */
[----:B------:R-:W-:Y:S01]  /*a430*/  ISETP.GT.AND P0, PT, R0, 0x18, P2 ;  /* 0x000000180000780c */ /* 0x000fe20001704270 */
[-C--:B------:R-:W-:Y:S01]  /*a440*/  FMUL R67, R67, R154.reuse ;  /* 0x0000009a43437220 */ /* 0x080fe20000400000 */
[----:B------:R-:W-:Y:S01]  /*a450*/  F2FP.TF32.F32.PACK_B R39, R39 ;  /* 0x00000027ff27723e */ /* 0x000fe200024050ff */
[-C--:B0-----:R-:W-:Y:S01]  /*a460*/  FMUL R11, R42, R154.reuse ;  /* 0x0000009a2a0b7220 */ /* 0x081fe20000400000 */
[----:B------:R-:W-:Y:S01]  /*a470*/  F2FP.TF32.F32.PACK_B R9, R9 ;  /* 0x00000009ff09723e */ /* 0x000fe200024050ff */
[-C--:B------:R-:W-:Y:S01]  /*a480*/  FMUL R69, R69, R154.reuse ;  /* 0x0000009a45457220 */ /* 0x080fe20000400000 */
[----:B------:R-:W-:Y:S01]  /*a490*/  F2FP.TF32.F32.PACK_B R41, R41 ;  /* 0x00000029ff29723e */ /* 0x000fe200024050ff */
[-C--:B------:R-:W-:Y:S01]  /*a4a0*/  FMUL R71, R71, R154.reuse ;  /* 0x0000009a47477220 */ /* 0x080fe20000400000 */
[----:B------:R-:W-:Y:S01]  /*a4b0*/  F2FP.TF32.F32.PACK_B R11, R11 ;  /* 0x0000000bff0b723e */ /* 0x000fe200024050ff */
[-C--:B------:R-:W-:Y:S01]  /*a4c0*/  FMUL R73, R73, R154.reuse ;  /* 0x0000009a49497220 */ /* 0x080fe20000400000 */
[----:B------:R-:W-:Y:S01]  /*a4d0*/  F2FP.TF32.F32.PACK_B R43, R43 ;  /* 0x0000002bff2b723e */ /* 0x000fe200024050ff */
[--C-:B-1----:R-:W-:Y:S01]  /*a4e0*/  @P4 IMAD.MOV.U32 R6, RZ, RZ, R14.reuse ;  /* 0x000000ffff064224 */ /* 0x102fe200078e000e */
[----:B------:R-:W-:Y:S01]  /*a4f0*/  F2FP.TF32.F32.PACK_B R45, R45 ;  /* 0x0000002dff2d723e */ /* 0x000fe200024050ff */
[--C-:B------:R-:W-:Y:S01]  /*a500*/  @P4 IMAD.MOV.U32 R7, RZ, RZ, R15.reuse ;  /* 0x000000ffff074224 */ /* 0x100fe200078e000f */
[----:B------:R-:W-:Y:S01]  /*a510*/  F2FP.TF32.F32.PACK_B R47, R47 ;  /* 0x0000002fff2f723e */ /* 0x000fe200024050ff */
[-C--:B------:R-:W-:Y:S01]  /*a520*/  FMUL R75, R75, R154.reuse ;  /* 0x0000009a4b4b7220 */ /* 0x080fe20000400000 */
[----:B------:R-:W-:Y:S01]  /*a530*/  F2FP.TF32.F32.PACK_B R49, R49 ;  /* 0x00000031ff31723e */ /* 0x000fe200024050ff */
[-C--:B------:R-:W-:Y:S01]  /*a540*/  FMUL R77, R77, R154.reuse ;  /* 0x0000009a4d4d7220 */ /* 0x080fe20000400000 */
[----:B------:R0:W-:Y:S01]  /*a550*/  @P4 STG.E desc[UR36][R6.64+0x44], R35 ;  /* 0x0000442306004986 */ /* 0x0001e2000c101924 */
[C---:B------:R-:W-:Y:S01]  /*a560*/  ISETP.GT.AND P4, PT, R0.reuse, 0x19, P2 ;  /* 0x000000190000780c */ /* 0x040fe20001784270 */
[-C--:B------:R-:W-:Y:S01]  /*a570*/  FMUL R79, R79, R154.reuse ;  /* 0x0000009a4f4f7220 */ /* 0x080fe20000400000 */
[----:B------:R-:W-:Y:S01]  /*a580*/  F2FP.TF32.F32.PACK_B R51, R51 ;  /* 0x00000033ff33723e */ /* 0x000fe200024050ff */
[----:B------:R1:W-:Y:S01]  /*a590*/  @P5 STG.E desc[UR36][R4.64+0x60], R21 ;  /* 0x0000601504005986 */ /* 0x0003e2000c101924 */
[----:B------:R-:W-:Y:S01]  /*a5a0*/  ISETP.GT.AND P5, PT, R0, 0x20, P1 ;  /* 0x000000200000780c */ /* 0x000fe20000fa4270 */
[-C--:B------:R-:W-:Y:S01]  /*a5b0*/  FMUL R13, R80, R154.reuse ;  /* 0x0000009a500d7220 */ /* 0x080fe20000400000 */
[----:B------:R-:W-:Y:S01]  /*a5c0*/  F2FP.TF32.F32.PACK_B R53, R53 ;  /* 0x00000035ff35723e */ /* 0x000fe200024050ff */
[----:B------:R-:W-:Y:S01]  /*a5d0*/  @P3 STG.E desc[UR36][R4.64+0x64], R37 ;  /* 0x0000642504003986 */ /* 0x000fe2000c101924 */
[----:B------:R-:W-:Y:S01]  /*a5e0*/  ISETP.GT.AND P3, PT, R0, 0x21, P1 ;  /* 0x000000210000780c */ /* 0x000fe20000f64270 */
[-C--:B------:R-:W-:Y:S01]  /*a5f0*/  FMUL R81, R81, R154.reuse ;  /* 0x0000009a51517220 */ /* 0x080fe20000400000 */
[----:B------:R-:W-:Y:S01]  /*a600*/  F2FP.TF32.F32.PACK_B R55, R55 ;  /* 0x00000037ff37723e */ /* 0x000fe200024050ff */
[----:B0-----:R-:W-:Y:S01]  /*a610*/  @P0 IMAD.MOV.U32 R6, RZ, RZ, R14 ;  /* 0x000000ffff060224 */ /* 0x001fe200078e000e */
[----:B------:R-:W-:Y:S01]  /*a620*/  F2FP.TF32.F32.PACK_B R57, R57 ;  /* 0x00000039ff39723e */ /* 0x000fe200024050ff */
[----:B------:R-:W-:Y:S01]  /*a630*/  @P0 IMAD.MOV.U32 R7, RZ, RZ, R15 ;  /* 0x000000ffff070224 */ /* 0x000fe200078e000f */
[----:B------:R-:W-:Y:S01]  /*a640*/  F2FP.TF32.F32.PACK_B R59, R59 ;  /* 0x0000003bff3b723e */ /* 0x000fe200024050ff */
[-C--:B------:R-:W-:Y:S01]  /*a650*/  FMUL R83, R83, R154.reuse ;  /* 0x0000009a53537220 */ /* 0x080fe20000400000 */
[----:B------:R-:W-:Y:S01]  /*a660*/  F2FP.TF32.F32.PACK_B R61, R61 ;  /* 0x0000003dff3d723e */ /* 0x000fe200024050ff */
[-C--:B-1----:R-:W-:Y:S01]  /*a670*/  FMUL R21, R84, R154.reuse ;  /* 0x0000009a54157220 */ /* 0x082fe20000400000 */
[----:B------:R0:W-:Y:S01]  /*a680*/  @P0 STG.E desc[UR36][R6.64+0x60], R3 ;  /* 0x0000600306000986 */ /* 0x0001e2000c101924 */
[----:B------:R-:W-:Y:S01]  /*a690*/  ISETP.GT.AND P0, PT, R0, 0x20, P2 ;  /* 0x000000200000780c */ /* 0x000fe20001704270 */
[-C--:B------:R-:W-:Y:S01]  /*a6a0*/  FMUL R85, R85, R154.reuse ;  /* 0x0000009a55557220 */ /* 0x080fe20000400000 */
[----:B------:R-:W-:Y:S01]  /*a6b0*/  F2FP.TF32.F32.PACK_B R63, R63 ;  /* 0x0000003fff3f723e */ /* 0x000fe200024050ff */
[----:B------:R-:W-:Y:S01]  /*a6c0*/  FMUL R87, R87, R154 ;  /* 0x0000009a57577220 */ /* 0x000fe20000400000 */
[----:B------:R-:W-:-:S02]  /*a6d0*/  F2FP.TF32.F32.PACK_B R65, R65 ;  /* 0x00000041ff41723e */ /* 0x000fc400024050ff */
[----:B------:R-:W-:Y:S02]  /*a6e0*/  F2FP.TF32.F32.PACK_B R67, R67 ;  /* 0x00000043ff43723e */ /* 0x000fe400024050ff */
[----:B------:R-:W-:Y:S02]  /*a6f0*/  F2FP.TF32.F32.PACK_B R69, R69 ;  /* 0x00000045ff45723e */ /* 0x000fe400024050ff */
[----:B------:R-:W-:Y:S01]  /*a700*/  F2FP.TF32.F32.PACK_B R71, R71 ;  /* 0x00000047ff47723e */ /* 0x000fe200024050ff */
[----:B0-----:R-:W-:Y:S02]  /*a710*/  @P4 IMAD.MOV.U32 R6, RZ, RZ, R14 ;  /* 0x000000ffff064224 */ /* 0x001fe400078e000e */
[----:B------:R-:W-:Y:S01]  /*a720*/  FMUL R3, R44, R154 ;  /* 0x0000009a2c037220 */ /* 0x000fe20000400000 */
[----:B------:R-:W-:Y:S01]  /*a730*/  @P4 IMAD.MOV.U32 R7, RZ, RZ, R15 ;  /* 0x000000ffff074224 */ /* 0x000fe200078e000f */
[----:B------:R-:W-:Y:S02]  /*a740*/  F2FP.TF32.F32.PACK_B R73, R73 ;  /* 0x00000049ff49723e */ /* 0x000fe400024050ff */
[----:B------:R-:W-:-:S02]  /*a750*/  F2FP.TF32.F32.PACK_B R75, R75 ;  /* 0x0000004bff4b723e */ /* 0x000fc400024050ff */
[----:B------:R0:W-:Y:S01]  /*a760*/  @P4 STG.E desc[UR36][R6.64+0x64], R39 ;  /* 0x0000642706004986 */ /* 0x0001e2000c101924 */
[C---:B------:R-:W-:Y:S02]  /*a770*/  ISETP.GT.AND P4, PT, R0.reuse, 0x21, P2 ;  /* 0x000000210000780c */ /* 0x040fe40001784270 */
[----:B------:R-:W-:Y:S01]  /*a780*/  F2FP.TF32.F32.PACK_B R3, R3 ;  /* 0x00000003ff03723e */ /* 0x000fe200024050ff */
[----:B------:R1:W-:Y:S01]  /*a790*/  @P5 STG.E desc[UR36][R4.64+0x80], R9 ;  /* 0x0000800904005986 */ /* 0x0003e2000c101924 */
[C---:B------:R-:W-:Y:S02]  /*a7a0*/  ISETP.GT.AND P5, PT, R0.reuse, 0x28, P1 ;  /* 0x000000280000780c */ /* 0x040fe40000fa4270 */
[----:B------:R-:W-:Y:S01]  /*a7b0*/  F2FP.TF32.F32.PACK_B R77, R77 ;  /* 0x0000004dff4d723e */ /* 0x000fe200024050ff */
[----:B------:R-:W-:Y:S01]  /*a7c0*/  @P3 STG.E desc[UR36][R4.64+0x84], R41 ;  /* 0x0000842904003986 */ /* 0x000fe2000c101924 */
[----:B------:R-:W-:Y:S02]  /*a7d0*/  ISETP.GT.AND P3, PT, R0, 0x29, P1 ;  /* 0x000000290000780c */ /* 0x000fe40000f64270 */
[----:B------:R-:W-:Y:S01]  /*a7e0*/  F2FP.TF32.F32.PACK_B R79, R79 ;  /* 0x0000004fff4f723e */ /* 0x000fe200024050ff */
[----:B0-----:R-:W-:Y:S01]  /*a7f0*/  @P0 IMAD.MOV.U32 R6, RZ, RZ, R14 ;  /* 0x000000ffff060224 */ /* 0x001fe200078e000e */
[----:B------:R-:W-:Y:S01]  /*a800*/  F2FP.TF32.F32.PACK_B R13, R13 ;  /* 0x0000000dff0d723e */ /* 0x000fe200024050ff */
[----:B------:R-:W-:Y:S01]  /*a810*/  @P0 IMAD.MOV.U32 R7, RZ, RZ, R15 ;  /* 0x000000ffff070224 */ /* 0x000fe200078e000f */
[----:B------:R-:W-:Y:S01]  /*a820*/  F2FP.TF32.F32.PACK_B R81, R81 ;  /* 0x00000051ff51723e */ /* 0x000fe200024050ff */
[----:B-1----:R-:W-:Y:S01]  /*a830*/  FMUL R9, R46, R154 ;  /* 0x0000009a2e097220 */ /* 0x002fe20000400000 */
[----:B------:R-:W-:-:S02]  /*a840*/  F2FP.TF32.F32.PACK_B R83, R83 ;  /* 0x00000053ff53723e */ /* 0x000fc400024050ff */
[----:B------:R0:W-:Y:S01]  /*a850*/  @P0 STG.E desc[UR36][R6.64+0x80], R11 ;  /* 0x0000800b06000986 */ /* 0x0001e2000c101924 */
[----:B------:R-:W-:Y:S02]  /*a860*/  ISETP.GT.AND P0, PT, R0, 0x28, P2 ;  /* 0x000000280000780c */ /* 0x000fe40001704270 */
[----:B------:R-:W-:Y:S02]  /*a870*/  F2FP.TF32.F32.PACK_B R9, R9 ;  /* 0x00000009ff09723e */ /* 0x000fe400024050ff */
[----:B------:R-:W-:Y:S02]  /*a880*/  F2FP.TF32.F32.PACK_B R21, R21 ;  /* 0x00000015ff15723e */ /* 0x000fe400024050ff */
[----:B------:R-:W-:Y:S02]  /*a890*/  F2FP.TF32.F32.PACK_B R85, R85 ;  /* 0x00000055ff55723e */ /* 0x000fe400024050ff */
[----:B------:R-:W-:Y:S01]  /*a8a0*/  F2FP.TF32.F32.PACK_B R87, R87 ;  /* 0x00000057ff57723e */ /* 0x000fe200024050ff */
[----:B0-----:R-:W-:-:S02]  /*a8b0*/  @P4 IMAD.MOV.U32 R6, RZ, RZ, R14 ;  /* 0x000000ffff064224 */ /* 0x001fc400078e000e */
[----:B------:R-:W-:Y:S01]  /*a8c0*/  FMUL R11, R48, R154 ;  /* 0x0000009a300b7220 */ /* 0x000fe20000400000 */
[----:B------:R-:W-:-:S04]  /*a8d0*/  @P4 IMAD.MOV.U32 R7, RZ, RZ, R15 ;  /* 0x000000ffff074224 */ /* 0x000fc800078e000f */
[----:B------:R-:W-:Y:S01]  /*a8e0*/  F2FP.TF32.F32.PACK_B R11, R11 ;  /* 0x0000000bff0b723e */ /* 0x000fe200024050ff */
[----:B------:R0:W-:Y:S01]  /*a8f0*/  @P4 STG.E desc[UR36][R6.64+0x84], R43 ;  /* 0x0000842b06004986 */ /* 0x0001e2000c101924 */
[----:B------:R-:W-:-:S03]  /*a900*/  ISETP.GT.AND P4, PT, R0, 0x29, P2 ;  /* 0x000000290000780c */ /* 0x000fc60001784270 */
[----:B------:R1:W-:Y:S01]  /*a910*/  @P5 STG.E desc[UR36][R4.64+0xa0], R3 ;  /* 0x0000a00304005986 */ /* 0x0003e2000c101924 */
[----:B------:R-:W-:-:S03]  /*a920*/  ISETP.GT.AND P5, PT, R0, 0x30, P1 ;  /* 0x000000300000780c */ /* 0x000fc60000fa4270 */
[----:B------:R-:W-:Y:S01]  /*a930*/  @P3 STG.E desc[UR36][R4.64+0xa4], R45 ;  /* 0x0000a42d04003986 */ /* 0x000fe2000c101924 */
[----:B------:R-:W-:Y:S01]  /*a940*/  ISETP.GT.AND P3, PT, R0, 0x31, P1 ;  /* 0x000000310000780c */ /* 0x000fe20000f64270 */
[----:B0-----:R-:W-:Y:S02]  /*a950*/  @P0 IMAD.MOV.U32 R6, RZ, RZ, R14 ;  /* 0x000000ffff060224 */ /* 0x001fe400078e000e */
[----:B------:R-:W-:Y:S02]  /*a960*/  @P0 IMAD.MOV.U32 R7, RZ, RZ, R15 ;  /* 0x000000ffff070224 */ /* 0x000fe400078e000f */
[----:B-1----:R-:W-:-:S03]  /*a970*/  FMUL R3, R50, R154 ;  /* 0x0000009a32037220 */ /* 0x002fc60000400000 */
[----:B------:R0:W-:Y:S01]  /*a980*/  @P0 STG.E desc[UR36][R6.64+0xa0], R9 ;  /* 0x0000a00906000986 */ /* 0x0001e2000c101924 */
[----:B------:R-:W-:Y:S02]  /*a990*/  ISETP.GT.AND P0, PT, R0, 0x30, P2 ;  /* 0x000000300000780c */ /* 0x000fe40001704270 */
[----:B------:R-:W-:Y:S01]  /*a9a0*/  F2FP.TF32.F32.PACK_B R3, R3 ;  /* 0x00000003ff03723e */ /* 0x000fe200024050ff */
[----:B0-----:R-:W-:Y:S02]  /*a9b0*/  @P4 IMAD.MOV.U32 R6, RZ, RZ, R14 ;  /* 0x000000ffff064224 */ /* 0x001fe400078e000e */
        /* <DEDUP_REMOVED lines=69> */
[----:B------:R-:W-:Y:S01]  /*ae10*/  @P3 STG.E desc[UR36][R4.64+0x144], R65 ;  /* 0x0001444104003986 */ /* 0x000fe2000c101924 */
[----:B------:R-:W-:-:S03]  /*ae20*/  ISETP.GT.AND P3, PT, R0, 0x59, P1 ;  /* 0x000000590000780c */ /* 0x000fc60000f64270 */
[----:B------:R1:W-:Y:S01]  /*ae30*/  @P5 STG.E desc[UR36][R4.64+0x140], R9 ;  /* 0x0001400904005986 */ /* 0x0003e2000c101924 */
[----:B------:R-:W-:Y:S01]  /*ae40*/  ISETP.GT.AND P5, PT, R0, 0x58, P1 ;  /* 0x000000580000780c */ /* 0x000fe20000fa4270 */
[----:B0-----:R-:W-:Y:S02]  /*ae50*/  @P0 IMAD.MOV.U32 R6, RZ, RZ, R14 ;  /* 0x000000ffff060224 */ /* 0x001fe400078e000e */
[----:B------:R-:W-:-:S05]  /*ae60*/  @P0 IMAD.MOV.U32 R7, RZ, RZ, R15 ;  /* 0x000000ffff070224 */ /* 0x000fca00078e000f */
[----:B------:R0:W-:Y:S01]  /*ae70*/  @P0 STG.E desc[UR36][R6.64+0x140], R11 ;  /* 0x0001400b06000986 */ /* 0x0001e2000c101924 */
[----:B------:R-:W-:Y:S01]  /*ae80*/  ISETP.GT.AND P0, PT, R0, 0x58, P2 ;  /* 0x000000580000780c */ /* 0x000fe20001704270 */
[----:B-1----:R-:W-:-:S05]  /*ae90*/  FMUL R9, R70, R154 ;  /* 0x0000009a46097220 */ /* 0x002fca0000400000 */
        /* <DEDUP_REMOVED lines=50> */
[----:B------:R-:W-:-:S05]  /*b1c0*/  @P4 IMAD.MOV.U32 R7, RZ, RZ, R15 ;  /* 0x000000ffff074224 */ /* 0x000fca00078e000f */
[----:B------:R0:W-:Y:S01]  /*b1d0*/  @P4 STG.E desc[UR36][R6.64+0x1a4], R79 ;  /* 0x0001a44f06004986 */ /* 0x0001e2000c101924 */
[----:B------:R-:W-:-:S03]  /*b1e0*/  ISETP.GT.AND P4, PT, R0, 0x71, P2 ;  /* 0x000000710000780c */ /* 0x000fc60001784270 */
[----:B------:R-:W-:Y:S01]  /*b1f0*/  @P3 STG.E desc[UR36][R4.64+0x1c0], R13 ;  /* 0x0001c00d04003986 */ /* 0x000fe2000c101924 */
[C---:B------:R-:W-:Y:S02]  /*b200*/  ISETP.GT.AND P3, PT, R0.reuse, 0x78, P1 ;  /* 0x000000780000780c */ /* 0x040fe40000f64270 */
[C---:B------:R-:W-:Y:S01]  /*b210*/  ISETP.GT.AND P1, PT, R0.reuse, 0x79, P1 ;  /* 0x000000790000780c */ /* 0x040fe20000f24270 */
[----:B------:R-:W-:Y:S01]  /*b220*/  @P5 STG.E desc[UR36][R4.64+0x1c4], R81 ;  /* 0x0001c45104005986 */ /* 0x000fe2000c101924 */
[C---:B------:R-:W-:Y:S02]  /*b230*/  ISETP.GT.AND P5, PT, R0.reuse, 0x78, P2 ;  /* 0x000000780000780c */ /* 0x040fe400017a4270 */
[----:B------:R-:W-:Y:S01]  /*b240*/  ISETP.GT.AND P2, PT, R0, 0x79, P2 ;  /* 0x000000790000780c */ /* 0x000fe20001744270 */
[----:B0-----:R-:W-:Y:S02]  /*b250*/  @P0 IMAD.MOV.U32 R6, RZ, RZ, R14 ;  /* 0x000000ffff060224 */ /* 0x001fe400078e000e */
[----:B------:R-:W-:-:S05]  /*b260*/  @P0 IMAD.MOV.U32 R7, RZ, RZ, R15 ;  /* 0x000000ffff070224 */ /* 0x000fca00078e000f */
[----:B------:R0:W-:Y:S02]  /*b270*/  @P0 STG.E desc[UR36][R6.64+0x1c0], R3 ;  /* 0x0001c00306000986 */ /* 0x0001e4000c101924 */
[----:B0-----:R-:W-:Y:S02]  /*b280*/  @P4 IMAD.MOV.U32 R6, RZ, RZ, R14 ;  /* 0x000000ffff064224 */ /* 0x001fe400078e000e */
[----:B------:R-:W-:-:S05]  /*b290*/  @P4 IMAD.MOV.U32 R7, RZ, RZ, R15 ;  /* 0x000000ffff074224 */ /* 0x000fca00078e000f */
[----:B------:R-:W-:Y:S04]  /*b2a0*/  @P4 STG.E desc[UR36][R6.64+0x1c4], R83 ;  /* 0x0001c45306004986 */ /* 0x000fe8000c101924 */
[----:B------:R-:W-:Y:S04]  /*b2b0*/  @P3 STG.E desc[UR36][R4.64+0x1e0], R21 ;  /* 0x0001e01504003986 */ /* 0x000fe8000c101924 */
[----:B------:R0:W-:Y:S02]  /*b2c0*/  @P1 STG.E desc[UR36][R4.64+0x1e4], R85 ;  /* 0x0001e45504001986 */ /* 0x0001e4000c101924 */
[----:B0-----:R-:W-:-:S02]  /*b2d0*/  @P5 IMAD.MOV.U32 R4, RZ, RZ, R14 ;  /* 0x000000ffff045224 */ /* 0x001fc400078e000e */
[----:B------:R-:W-:-:S05]  /*b2e0*/  @P5 IMAD.MOV.U32 R5, RZ, RZ, R15 ;  /* 0x000000ffff055224 */ /* 0x000fca00078e000f */
[----:B------:R0:W-:Y:S04]  /*b2f0*/  @P5 STG.E desc[UR36][R4.64+0x1e0], R9 ;  /* 0x0001e00904005986 */ /* 0x0001e8000c101924 */
[----:B------:R0:W-:Y:S02]  /*b300*/  @P2 STG.E desc[UR36][R14.64+0x1e4], R87 ;  /* 0x0001e4570e002986 */ /* 0x0001e4000c101924 */
.L_x_280:
[----:B------:R-:W-:Y:S05]  /*b310*/  BSYNC B0 ;  /* 0x0000000000007941 */ /* 0x000fea0003800000 */
.L_x_28:
[----:B------:R-:W-:Y:S01]  /*b320*/  ULDC UR4, c[0x0][0xc] ;  /* 0x0000030000047ab9 */ /* 0x000fe20000000800 */
[----:B------:R-:W-:Y:S01]  /*b330*/  ULDC UR5, c[0x0][0x10] ;  /* 0x0000040000057ab9 */ /* 0x000fe20000000800 */
[----:B---3--:R-:W3:Y:S01]  /*b340*/  LDC R3, c[0x0][0x14] ;  /* 0x00000500ff037b82 */ /* 0x008ee20000000800 */
[----:B------:R-:W-:Y:S01]  /*b350*/  UIMAD.WIDE.U32 UR4, UR4, UR5, URZ ;  /* 0x00000005040472a5 */ /* 0x000fe2000f8e003f */
[----:B------:R-:W-:Y:S01]  /*b360*/  PRMT R0, RZ, 0x7610, R0 ;  /* 0x00007610ff007816 */ /* 0x000fe20000000000 */
[----:B------:R-:W-:Y:S02]  /*b370*/  IMAD.MOV.U32 R153, RZ, RZ, -0x1 ;  /* 0xffffffffff997424 */ /* 0x000fe400078e00ff */
[----:B------:R-:W-:Y:S02]  /*b380*/  IMAD.MOV.U32 R23, RZ, RZ, -0x1 ;  /* 0xffffffffff177424 */ /* 0x000fe400078e00ff */
[----:B---3--:R-:W-:-:S04]  /*b390*/  IMAD.WIDE.U32 R16, R3, UR4, R16 ;  /* 0x0000000403107c25 */ /* 0x008fc8000f8e0010 */
[----:B------:R-:W-:Y:S01]  /*b3a0*/  IMAD R3, R3, UR5, RZ ;  /* 0x0000000503037c24 */ /* 0x000fe2000f8e02ff */
[----:B------:R-:W-:Y:S02]  /*b3b0*/  ULDC.64 UR4, c[0x0][0x650] ;  /* 0x0001940000047ab9 */ /* 0x000fe40000000a00 */
[----:B------:R-:W-:Y:S01]  /*b3c0*/  ISETP.GE.U32.AND P0, PT, R16, UR4, PT ;  /* 0x0000000410007c0c */ /* 0x000fe2000bf06070 */
[----:B------:R-:W-:-:S05]  /*b3d0*/  IMAD.IADD R17, R17, 0x1, R3 ;  /* 0x0000000111117824 */ /* 0x000fca00078e0203 */
[----:B------:R-:W-:-:S13]  /*b3e0*/  ISETP.GE.U32.AND.EX P0, PT, R17, UR5, PT, P0 ;  /* 0x0000000511007c0c */ /* 0x000fda000bf06100 */
[----:B------:R-:W-:Y:S05]  /*b3f0*/  @P0 BRA `(.L_x_281) ;  /* 0x0000000400640947 */ /* 0x000fea0003800000 */
[----:B------:R-:W3:Y:S01]  /*b400*/  S2R R12, SR_CTAID.X ;  /* 0x00000000000c7919 */ /* 0x000ee20000002500 */
[----:B0-2---:R-:W0:Y:S01]  /*b410*/  LDC.64 R10, c[0x0][0x628] ;  /* 0x00018a00ff0a7b82 */ /* 0x005e220000000a00 */
[----:B------:R-:W-:Y:S01]  /*b420*/  ULDC UR4, c[0x0][0x150] ;  /* 0x0000540000047ab9 */ /* 0x000fe20000000800 */
[----:B------:R-:W-:Y:S01]  /*b430*/  IMAD.MOV.U32 R8, RZ, RZ, R16 ;  /* 0x000000ffff087224 */ /* 0x000fe200078e0010 */
[----:B------:R-:W2:Y:S01]  /*b440*/  S2R R24, SR_CTAID.Y ;  /* 0x0000000000187919 */ /* 0x000ea20000002600 */
[----:B------:R-:W-:-:S04]  /*b450*/  IMAD.MOV.U32 R9, RZ, RZ, R17 ;  /* 0x000000ffff097224 */ /* 0x000fc800078e0011 */
[----:B------:R-:W1:Y:S08]  /*b460*/  LDC R21, c[0x0][0x144] ;  /* 0x00005100ff157b82 */ /* 0x000e700000000800 */
[----:B------:R-:W1:Y:S08]  /*b470*/  LDC R0, c[0x0][0x630] ;  /* 0x00018c00ff007b82 */ /* 0x000e700000000800 */
[----:B------:R-:W1:Y:S01]  /*b480*/  LDC.64 R14, c[0x0][0x620] ;  /* 0x00018800ff0e7b82 */ /* 0x000e620000000a00 */
[----:B0-----:R-:W-:-:S04]  /*b490*/  ISETP.NE.U32.AND P0, PT, R10, RZ, PT ;  /* 0x000000ff0a00720c */ /* 0x001fc80003f05070 */
[----:B------:R-:W-:Y:S02]  /*b4a0*/  ISETP.NE.AND.EX P0, PT, R11, RZ, PT, P0 ;  /* 0x000000ff0b00720c */ /* 0x000fe40003f05300 */
[----:B---3--:R-:W-:-:S05]  /*b4b0*/  I2FP.F32.U32 R3, R12 ;  /* 0x0000000c00037245 */ /* 0x008fca0000201000 */
[----:B------:R-:W-:-:S04]  /*b4c0*/  FMUL R3, R3, UR4 ;  /* 0x0000000403037c20 */ /* 0x000fc80008400000 */
[----:B------:R0:W3:Y:S02]  /*b4d0*/  F2I.U32.TRUNC.NTZ R20, R3 ;  /* 0x0000000300147305 */ /* 0x0000e4000020f000 */
[----:B--2---:R-:W-:Y:S05]  /*b4e0*/  @!P0 BRA `(.L_x_282) ;  /* 0x0000000000288947 */ /* 0x004fea0003800000 */
[----:B0-----:R-:W0:Y:S02]  /*b4f0*/  LDC R3, c[0x0][0x634] ;  /* 0x00018d00ff037b82 */ /* 0x001e240000000800 */
        /* <DEDUP_REMOVED lines=9> */
.L_x_282:
[----:B------:R-:W2:Y:S01]  /*b590*/  LDC.64 R28, c[0x0][0x640] ;  /* 0x00019000ff1c7b82 */ /* 0x000ea20000000a00 */
[-CC-:B-1----:R-:W-:Y:S01]  /*b5a0*/  SHF.R.U64 R23, R8, R0.reuse, R9.reuse ;  /* 0x0000000008177219 */ /* 0x182fe20000001209 */
[----:B---3--:R-:W-:Y:S01]  /*b5b0*/  IMAD.MOV R20, RZ, RZ, -R20 ;  /* 0x000000ffff147224 */ /* 0x008fe200078e0a14 */
[----:B------:R-:W-:Y:S01]  /*b5c0*/  SHF.R.U32.HI R0, RZ, R0, R9 ;  /* 0x00000000ff007219 */ /* 0x000fe20000011609 */
[----:B------:R-:W-:Y:S01]  /*b5d0*/  ULDC UR4, c[0x0][0x154] ;  /* 0x0000550000047ab9 */ /* 0x000fe20000000800 */
[----:B0-----:R-:W-:Y:S01]  /*b5e0*/  IADD3 R3, P0, RZ, -R23, RZ ;  /* 0x80000017ff037210 */ /* 0x001fe20007f1e0ff */
[----:B------:R-:W-:Y:S02]  /*b5f0*/  IMAD R21, R21, R20, R12 ;  /* 0x0000001415157224 */ /* 0x000fe400078e020c */
[----:B------:R-:W0:Y:S01]  /*b600*/  LDC R6, c[0x0][0x618] ;  /* 0x00018600ff067b82 */ /* 0x000e220000000800 */
[----:B------:R-:W-:Y:S02]  /*b610*/  IMAD.MOV.U32 R7, RZ, RZ, 0x1 ;  /* 0x00000001ff077424 */ /* 0x000fe400078e00ff */
[----:B------:R-:W-:-:S04]  /*b620*/  IMAD.X R5, RZ, RZ, ~R0, P0 ;  /* 0x000000ffff057224 */ /* 0x000fc800000e0e00 */
[-C--:B------:R-:W-:Y:S01]  /*b630*/  IMAD R0, R5, R14.reuse, RZ ;  /* 0x0000000e05007224 */ /* 0x080fe200078e02ff */
[----:B------:R-:W1:Y:S01]  /*b640*/  LDC R8, c[0x0][0x608] ;  /* 0x00018200ff087b82 */ /* 0x000e620000000800 */
[----:B------:R-:W-:-:S04]  /*b650*/  IMAD.WIDE.U32 R4, R3, R14, R16 ;  /* 0x0000000e03047225 */ /* 0x000fc800078e0010 */
[----:B------:R-:W-:Y:S01]  /*b660*/  IMAD R3, R3, R15, R0 ;  /* 0x0000000f03037224 */ /* 0x000fe200078e0200 */
[----:B------:R-:W-:Y:S02]  /*b670*/  I2FP.F32.U32 R0, R24 ;  /* 0x0000001800007245 */ /* 0x000fe40000201000 */
[----:B------:R-:W3:Y:S01]  /*b680*/  LDC R26, c[0x0][0x658] ;  /* 0x00019600ff1a7b82 */ /* 0x000ee20000000800 */
[----:B------:R-:W-:Y:S01]  /*b690*/  IMAD.IADD R3, R5, 0x1, R3 ;  /* 0x0000000105037824 */ /* 0x000fe200078e0203 */
[----:B--2---:R-:W-:Y:S01]  /*b6a0*/  ISETP.NE.U32.AND P0, PT, R28, RZ, PT ;  /* 0x000000ff1c00720c */ /* 0x004fe20003f05070 */
[----:B------:R-:W-:Y:S01]  /*b6b0*/  FMUL R0, R0, UR4 ;  /* 0x0000000400007c20 */ /* 0x000fe20008400000 */
[----:B------:R-:W-:Y:S02]  /*b6c0*/  IMAD.MOV.U32 R5, RZ, RZ, -0x1 ;  /* 0xffffffffff057424 */ /* 0x000fe400078e00ff */
[----:B------:R-:W-:Y:S01]  /*b6d0*/  ISETP.NE.AND.EX P0, PT, R29, RZ, PT, P0 ;  /* 0x000000ff1d00720c */ /* 0x000fe20003f05300 */
[----:B------:R2:W2:Y:S01]  /*b6e0*/  F2I.U32.TRUNC.NTZ R13, R0 ;  /* 0x00000000000d7305 */ /* 0x0004a2000020f000 */
[----:B------:R-:W2:Y:S01]  /*b6f0*/  LDC R15, c[0x0][0x148] ;  /* 0x00005200ff0f7b82 */ /* 0x000ea20000000800 */
[----:B0-----:R-:W-:-:S02]  /*b700*/  SHF.R.U64 R12, R4, R6, R3 ;  /* 0x00000006040c7219 */ /* 0x001fc40000001203 */
[----:B------:R-:W-:-:S05]  /*b710*/  SHF.R.U32.HI R3, RZ, R6, R3 ;  /* 0x00000006ff037219 */ /* 0x000fca0000011603 */
[----:B------:R-:W0:Y:S01]  /*b720*/  LDC R20, c[0x0][0x600] ;  /* 0x00018000ff147b82 */ /* 0x000e220000000800 */
[-CC-:B-1----:R-:W-:Y:S02]  /*b730*/  SHF.R.U64 R10, R12, R8.reuse, R3.reuse ;  /* 0x000000080c0a7219 */ /* 0x182fe40000001203 */
[----:B------:R-:W-:-:S05]  /*b740*/  SHF.R.U32.HI R3, RZ, R8, R3 ;  /* 0x00000008ff037219 */ /* 0x000fca0000011603 */
[----:B------:R-:W1:Y:S01]  /*b750*/  LDC R27, c[0x0][0x648] ;  /* 0x00019200ff1b7b82 */ /* 0x000e620000000800 */
[-C--:B---3--:R-:W-:Y:S02]  /*b760*/  SHF.L.U32 R4, R5, R26.reuse, RZ ;  /* 0x0000001a05047219 */ /* 0x088fe400000006ff */
[--C-:B------:R-:W-:Y:S02]  /*b770*/  SHF.R.U64 R14, R10, R26, R3.reuse ;  /* 0x0000001a0a0e7219 */ /* 0x100fe40000001203 */
[----:B------:R-:W-:Y:S02]  /*b780*/  LOP3.LUT R25, RZ, R4, RZ, 0x33, !PT ;  /* 0x00000004ff197212 */ /* 0x000fe400078e33ff */
[-C--:B------:R-:W-:Y:S01]  /*b790*/  SHF.R.U32.HI R5, RZ, R26.reuse, R3 ;  /* 0x0000001aff057219 */ /* 0x080fe20000011603 */
[----:B------:R-:W3:Y:S01]  /*b7a0*/  LDC R30, c[0x0][0x638] ;  /* 0x00018e00ff1e7b82 */ /* 0x000ee20000000800 */
[----:B------:R-:W-:Y:S01]  /*b7b0*/  SHF.L.U32 R152, R7, R26, RZ ;  /* 0x0000001a07987219 */ /* 0x000fe200000006ff */
[----:B------:R-:W-:-:S06]  /*b7c0*/  IMAD.MOV.U32 R4, RZ, RZ, R14 ;  /* 0x000000ffff047224 */ /* 0x000fcc00078e000e */
[----:B------:R-:W0:Y:S01]  /*b7d0*/  LDC R31, c[0x0][0x610] ;  /* 0x00018400ff1f7b82 */ /* 0x000e220000000800 */
[----:B------:R-:W-:Y:S05]  /*b7e0*/  @!P0 BRA `(.L_x_283) ;  /* 0x0000000000288947 */ /* 0x000fea0003800000 */
[----:B------:R-:W4:Y:S02]  /*b7f0*/  LDC R3, c[0x0][0x64c] ;  /* 0x00019300ff037b82 */ /* 0x000f240000000800 */
[----:B----4-:R-:W-:-:S05]  /*b800*/  IADD3 R3, P0, R14, R3, RZ ;  /* 0x000000030e037210 */ /* 0x010fca0007f1e0ff */
        /* <DEDUP_REMOVED lines=8> */
.L_x_283:
[----:B------:R-:W-:Y:S01]  /*b890*/  ISETP.NE.AND P0, PT, R2, 0x1, PT ;  /* 0x000000010200780c */ /* 0x000fe20003f05270 */
[----:B0-----:R-:W-:Y:S01]  /*b8a0*/  VIADD R7, R20, 0xffffffff ;  /* 0xffffffff14077836 */ /* 0x001fe20000000000 */
[----:B-12---:R-:W-:Y:S01]  /*b8b0*/  SHF.R.U64 R0, R4, R27, R5 ;  /* 0x0000001b04007219 */ /* 0x006fe20000001205 */
[----:B------:R-:W-:Y:S01]  /*b8c0*/  IMAD.MOV R13, RZ, RZ, -R13 ;  /* 0x000000ffff0d7224 */ /* 0x000fe200078e0a0d */
[----:B------:R-:W-:Y:S01]  /*b8d0*/  LOP3.LUT R5, R10, R25, RZ, 0xc0, !PT ;  /* 0x000000190a057212 */ /* 0x000fe200078ec0ff */
[----:B------:R-:W-:Y:S02]  /*b8e0*/  IMAD.MOV.U32 R4, RZ, RZ, 0x1 ;  /* 0x00000001ff047424 */ /* 0x000fe400078e00ff */
[----:B------:R-:W-:Y:S02]  /*b8f0*/  IMAD.MOV R3, RZ, RZ, -R0 ;  /* 0x000000ffff037224 */ /* 0x000fe400078e0a00 */
[----:B------:R-:W-:Y:S01]  /*b900*/  IMAD R152, R152, R0, R5 ;  /* 0x0000000098987224 */ /* 0x000fe200078e0205 */
[----:B------:R-:W-:Y:S01]  /*b910*/  LOP3.LUT R5, R12, R7, RZ, 0xc0, !PT ;  /* 0x000000070c057212 */ /* 0x000fe200078ec0ff */
[----:B---3--:R-:W-:-:S02]  /*b920*/  IMAD R0, R3, R30, R14 ;  /* 0x0000001e03007224 */ /* 0x008fc400078e020e */
[----:B------:R-:W-:Y:S02]  /*b930*/  @P0 IMAD R21, R15, R13, R24 ;  /* 0x0000000d0f150224 */ /* 0x000fe400078e0218 */
[----:B------:R-:W-:Y:S01]  /*b940*/  IMAD R3, R0, R20, R5 ;  /* 0x0000001400037224 */ /* 0x000fe200078e0205 */
[----:B------:R-:W-:Y:S01]  /*b950*/  PRMT R0, R4, 0x7610, R0 ;  /* 0x0000761004007816 */ /* 0x000fe20000000000 */
[----:B------:R-:W-:-:S05]  /*b960*/  IMAD R152, R152, R31, R21 ;  /* 0x0000001f98987224 */ /* 0x000fca00078e0215 */
[----:B------:R-:W-:Y:S02]  /*b970*/  SEL R153, R3, R152, !P0 ;  /* 0x0000009803997207 */ /* 0x000fe40004000000 */
[----:B------:R-:W-:-:S07]  /*b980*/  SEL R152, R152, R3, !P0 ;  /* 0x0000000398987207 */ /* 0x000fce0004000000 */
.L_x_281:
[----:B------:R-:W-:-:S13]  /*b990*/  LOP3.LUT P0, RZ, R0, 0xff, RZ, 0xc0, !PT ;  /* 0x000000ff00ff7812 */ /* 0x000fda000780c0ff */
[----:B------:R-:W-:Y:S05]  /*b9a0*/  @P0 BRA `(.L_x_284) ;  /* 0xffffff5400600947 */ /* 0x000fea000383ffff */
[----:B------:R-:W-:Y:S05]  /*b9b0*/  EXIT ;  /* 0x000000000000794d */ /* 0x000fea0003800000 */
.L_x_3:
[----:B0-----:R-:W-:Y:S01]  /*b9c0*/  ULDC.64 UR4, c[0x0][0x650] ;  /* 0x0001940000047ab9 */ /* 0x001fe20000000a00 */
        /* <DEDUP_REMOVED lines=25> */
.L_x_286:
[--C-:B------:R-:W-:Y:S01]  /*bb60*/  SHF.R.U64 R12, R10, R14, R11.reuse ;  /* 0x0000000e0a0c7219 */ /* 0x100fe2000000120b */
[----:B------:R-:W0:Y:S01]  /*bb70*/  LDC R22, c[0x0][0x618] ;  /* 0x00018600ff167b82 */ /* 0x000e220000000800 */
[----:B------:R-:W-:Y:S01]  /*bb80*/  I2FP.F32.U32 R6, R4 ;  /* 0x0000000400067245 */ /* 0x000fe20000201000 */
[----:B------:R-:W-:Y:S01]  /*bb90*/  ULDC UR4, c[0x0][0x150] ;  /* 0x0000540000047ab9 */ /* 0x000fe20000000800 */
[----:B------:R-:W-:Y:S02]  /*bba0*/  SHF.R.U32.HI R5, RZ, R14, R11 ;  /* 0x0000000eff057219 */ /* 0x000fe4000001160b */
[----:B------:R-:W-:Y:S01]  /*bbb0*/  IADD3 R9, P0, RZ, -R12, RZ ;  /* 0x8000000cff097210 */ /* 0x000fe20007f1e0ff */
[----:B------:R-:W-:Y:S01]  /*bbc0*/  FMUL R11, R6, UR4 ;  /* 0x00000004060b7c20 */ /* 0x000fe20008400000 */
[----:B------:R-:W-:Y:S01]  /*bbd0*/  ULDC UR4, c[0x0][0x154] ;  /* 0x0000550000047ab9 */ /* 0x000fe20000000800 */
[----:B------:R-:W1:Y:S02]  /*bbe0*/  LDC.64 R24, c[0x0][0x640] ;  /* 0x00019000ff187b82 */ /* 0x000e640000000a00 */
[----:B------:R-:W-:-:S02]  /*bbf0*/  IMAD.X R5, RZ, RZ, ~R5, P0 ;  /* 0x000000ffff057224 */ /* 0x000fc400000e0e05 */
[----:B------:R-:W2:Y:S01]  /*bc00*/  F2I.U32.TRUNC.NTZ R11, R11 ;  /* 0x0000000b000b7305 */ /* 0x000ea2000020f000 */
[----:B------:R-:W-:-:S03]  /*bc10*/  IMAD.WIDE.U32 R6, R9, R20, R16 ;  /* 0x0000001409067225 */ /* 0x000fc600078e0010 */
[----:B------:R-:W3:Y:S01]  /*bc20*/  LDC R13, c[0x0][0x144] ;  /* 0x00005100ff0d7b82 */ /* 0x000ee20000000800 */
[----:B------:R-:W-:-:S04]  /*bc30*/  IMAD R8, R5, R20, RZ ;  /* 0x0000001405087224 */ /* 0x000fc800078e02ff */
[----:B------:R-:W-:Y:S02]  /*bc40*/  IMAD R5, R9, R21, R8 ;  /* 0x0000001509057224 */ /* 0x000fe400078e0208 */
[----:B------:R-:W-:Y:S01]  /*bc50*/  IMAD.MOV.U32 R8, RZ, RZ, -0x1 ;  /* 0xffffffffff087424 */ /* 0x000fe200078e00ff */
[----:B------:R-:W4:Y:S01]  /*bc60*/  LDC R14, c[0x0][0x608] ;  /* 0x00018200ff0e7b82 */ /* 0x000f220000000800 */
[----:B------:R-:W-:Y:S01]  /*bc70*/  IMAD.IADD R5, R7, 0x1, R5 ;  /* 0x0000000107057824 */ /* 0x000fe200078e0205 */
[----:B------:R-:W-:-:S04]  /*bc80*/  I2FP.F32.U32 R7, R3 ;  /* 0x0000000300077245 */ /* 0x000fc80000201000 */
[-C--:B0-----:R-:W-:Y:S01]  /*bc90*/  SHF.R.U64 R10, R6, R22.reuse, R5 ;  /* 0x00000016060a7219 */ /* 0x081fe20000001205 */
[----:B--2---:R-:W-:Y:S01]  /*bca0*/  IMAD.MOV R6, RZ, RZ, -R11 ;  /* 0x000000ffff067224 */ /* 0x004fe200078e0a0b */
[----:B------:R-:W0:Y:S01]  /*bcb0*/  LDC R9, c[0x0][0x658] ;  /* 0x00019600ff097b82 */ /* 0x000e220000000800 */
[----:B-1----:R-:W-:Y:S01]  /*bcc0*/  ISETP.NE.U32.AND P0, PT, R24, RZ, PT ;  /* 0x000000ff1800720c */ /* 0x002fe20003f05070 */
[----:B------:R-:W-:Y:S01]  /*bcd0*/  FMUL R7, R7, UR4 ;  /* 0x0000000407077c20 */ /* 0x000fe20008400000 */
[----:B------:R-:W-:Y:S02]  /*bce0*/  SHF.R.U32.HI R5, RZ, R22, R5 ;  /* 0x00000016ff057219 */ /* 0x000fe40000011605 */
[----:B------:R-:W-:-:S03]  /*bcf0*/  ISETP.NE.AND.EX P0, PT, R25, RZ, PT, P0 ;  /* 0x000000ff1900720c */ /* 0x000fc60003f05300 */
[----:B------:R-:W1:Y:S01]  /*bd00*/  LDC R20, c[0x0][0x148] ;  /* 0x00005200ff147b82 */ /* 0x000e620000000800 */
[----:B---3--:R-:W-:Y:S02]  /*bd10*/  IMAD R23, R13, R6, R4 ;  /* 0x000000060d177224 */ /* 0x008fe400078e0204 */
[----:B------:R-:W-:-:S05]  /*bd20*/  IMAD.MOV.U32 R6, RZ, RZ, 0x1 ;  /* 0x00000001ff067424 */ /* 0x000fca00078e00ff */
[----:B------:R-:W2:Y:S01]  /*bd30*/  LDC R21, c[0x0][0x600] ;  /* 0x00018000ff157b82 */ /* 0x000ea20000000800 */
[-CC-:B----4-:R-:W-:Y:S02]  /*bd40*/  SHF.R.U64 R13, R10, R14.reuse, R5.reuse ;  /* 0x0000000e0a0d7219 */ /* 0x190fe40000001205 */
[----:B------:R-:W-:Y:S02]  /*bd50*/  SHF.R.U32.HI R4, RZ, R14, R5 ;  /* 0x0000000eff047219 */ /* 0x000fe40000011605 */
[----:B------:R3:W4:Y:S03]  /*bd60*/  F2I.U32.TRUNC.NTZ R14, R7 ;  /* 0x00000007000e7305 */ /* 0x000726000020f000 */
[----:B------:R-:W1:Y:S01]  /*bd70*/  LDC R26, c[0x0][0x648] ;  /* 0x00019200ff1a7b82 */ /* 0x000e620000000800 */
[-C--:B0-----:R-:W-:Y:S02]  /*bd80*/  SHF.R.U64 R15, R13, R9.reuse, R4 ;  /* 0x000000090d0f7219 */ /* 0x081fe40000001204 */
[----:B------:R-:W-:-:S02]  /*bd90*/  SHF.L.U32 R8, R8, R9, RZ ;  /* 0x0000000908087219 */ /* 0x000fc400000006ff */
[-C--:B------:R-:W-:Y:S01]  /*bda0*/  SHF.R.U32.HI R5, RZ, R9.reuse, R4 ;  /* 0x00000009ff057219 */ /* 0x080fe20000011604 */
[----:B------:R-:W-:Y:S01]  /*bdb0*/  IMAD.MOV.U32 R4, RZ, RZ, R15 ;  /* 0x000000ffff047224 */ /* 0x000fe200078e000f */
[----:B------:R-:W-:Y:S01]  /*bdc0*/  SHF.L.U32 R22, R6, R9, RZ ;  /* 0x0000000906167219 */ /* 0x000fe200000006ff */
[----:B------:R-:W0:Y:S01]  /*bdd0*/  LDC R27, c[0x0][0x638] ;  /* 0x00018e00ff1b7b82 */ /* 0x000e220000000800 */
[----:B------:R-:W-:-:S07]  /*bde0*/  LOP3.LUT R28, RZ, R8, RZ, 0x33, !PT ;  /* 0x00000008ff1c7212 */ /* 0x000fce00078e33ff */
        /* <DEDUP_REMOVED lines=12> */
.L_x_287:
[----:B------:R-:W-:Y:S01]  /*beb0*/  ISETP.NE.AND P0, PT, R2, 0x1, PT ;  /* 0x000000010200780c */ /* 0x000fe20003f05270 */
[----:B--2---:R-:W-:Y:S01]  /*bec0*/  VIADD R7, R21, 0xffffffff ;  /* 0xffffffff15077836 */ /* 0x004fe20000000000 */
[----:B-1----:R-:W-:Y:S01]  /*bed0*/  SHF.R.U64 R5, R4, R26, R5 ;  /* 0x0000001a04057219 */ /* 0x002fe20000001205 */
[----:B------:R-:W-:Y:S01]  /*bee0*/  IMAD.MOV R14, RZ, RZ, -R14 ;  /* 0x000000ffff0e7224 */ /* 0x000fe200078e0a0e */
[----:B------:R-:W-:Y:S01]  /*bef0*/  LOP3.LUT R4, R13, R28, RZ, 0xc0, !PT ;  /* 0x0000001c0d047212 */ /* 0x000fe200078ec0ff */
[----:B------:R-:W-:Y:S01]  /*bf00*/  IMAD.MOV.U32 R8, RZ, RZ, R12 ;  /* 0x000000ffff087224 */ /* 0x000fe200078e000c */
[----:B------:R-:W-:Y:S01]  /*bf10*/  LOP3.LUT R10, R10, R7, RZ, 0xc0, !PT ;  /* 0x000000070a0a7212 */ /* 0x000fe200078ec0ff */
[----:B------:R-:W-:Y:S02]  /*bf20*/  IMAD.MOV R6, RZ, RZ, -R5 ;  /* 0x000000ffff067224 */ /* 0x000fe400078e0a05 */
[----:B------:R-:W-:-:S04]  /*bf30*/  IMAD R4, R22, R5, R4 ;  /* 0x0000000516047224 */ /* 0x000fc800078e0204 */
[----:B------:R-:W-:Y:S02]  /*bf40*/  @P0 IMAD R23, R20, R14, R3 ;  /* 0x0000000e14170224 */ /* 0x000fe400078e0203 */
[----:B0-----:R-:W-:Y:S02]  /*bf50*/  IMAD R3, R6, R27, R15 ;  /* 0x0000001b06037224 */ /* 0x001fe400078e020f */
[----:B------:R-:W-:Y:S02]  /*bf60*/  IMAD R7, R4, R29, R23 ;  /* 0x0000001d04077224 */ /* 0x000fe400078e0217 */
[----:B------:R-:W-:Y:S02]  /*bf70*/  IMAD R4, R3, R21, R10 ;  /* 0x0000001503047224 */ /* 0x000fe400078e020a */
[----:B------:R-:W-:-:S03]  /*bf80*/  IMAD.MOV.U32 R6, RZ, RZ, 0x1 ;  /* 0x00000001ff067424 */ /* 0x000fc600078e00ff */
[----:B------:R-:W-:Y:S02]  /*bf90*/  SEL R9, R4, R7, !P0 ;  /* 0x0000000704097207 */ /* 0x000fe40004000000 */
[----:B------:R-:W-:-:S07]  /*bfa0*/  SEL R7, R7, R4, !P0 ;  /* 0x0000000407077207 */ /* 0x000fce0004000000 */
.L_x_285:
[----:B------:R-:W-:-:S08]  /*bfb0*/  NOP ;  /* 0x0000000000007918 */ /* 0x000fd00000000000 */
[----:B------:R-:W0:-:S00]  /*bfc0*/  USETMAXREG.DEALLOC.CTAPOOL 0x28 ;  /* 0x00000028000079c8 */ /* 0x000e0000080e0500 */
[----:B0-----:R-:W-:-:S13]  /*bfd0*/  ISETP.NE.AND P0, PT, R0, RZ, PT ;  /* 0x000000ff0000720c */ /* 0x001fda0003f05270 */
[----:B------:R-:W-:Y:S05]  /*bfe0*/  @P0 EXIT ;  /* 0x000000000000094d */ /* 0x000fea0003800000 */
[----:B------:R-:W-:Y:S01]  /*bff0*/  LOP3.LUT P0, RZ, R6, 0xff, RZ, 0xc0, !PT ;  /* 0x000000ff06ff7812 */ /* 0x000fe2000780c0ff */
[----:B------:R-:W-:Y:S02]  /*c000*/  IMAD.MOV.U32 R3, RZ, RZ, 0x1 ;  /* 0x00000001ff037424 */ /* 0x000fe400078e00ff */
[----:B------:R-:W-:-:S10]  /*c010*/  IMAD.MOV.U32 R0, RZ, RZ, RZ ;  /* 0x000000ffff007224 */ /* 0x000fd400078e00ff */
[----:B------:R-:W-:Y:S05]  /*c020*/  @!P0 BRA `(.L_x_288) ;  /* 0x0000000c00c08947 */ /* 0x000fea0003800000 */
[----:B------:R-:W0:Y:S01]  /*c030*/  LDC R0, c[0x0][0x28c] ;  /* 0x0000a300ff007b82 */ /* 0x000e220000000800 */
[----:B------:R-:W-:Y:S01]  /*c040*/  ULDC UR21, c[0x0][0x658] ;  /* 0x0001960000157ab9 */ /* 0x000fe20000000800 */
[----:B------:R-:W-:Y:S01]  /*c050*/  UMOV UR5, 0xffffffff ;  /* 0xffffffff00057882 */ /* 0x000fe20000000000 */
[----:B------:R-:W-:Y:S01]  /*c060*/  ULDC UR4, c[0x0][0xc] ;  /* 0x0000030000047ab9 */ /* 0x000fe20000000800 */
[----:B------:R-:W-:Y:S01]  /*c070*/  USHF.L.U32 UR29, UR5, UR21, URZ ;  /* 0x00000015051d7299 */ /* 0x000fe2000800063f */
[C---:B------:R-:W-:Y:S01]  /*c080*/  LOP3.LUT P2, RZ, R18.reuse, 0x7f, RZ, 0xc0, !PT ;  /* 0x0000007f12ff7812 */ /* 0x040fe2000784c0ff */
[----:B------:R-:W-:Y:S01]  /*c090*/  UMOV UR6, 0x1 ;  /* 0x0000000100067882 */ /* 0x000fe20000000000 */
[----:B------:R-:W-:Y:S01]  /*c0a0*/  ULDC UR5, c[0x0][0x10] ;  /* 0x0000040000057ab9 */ /* 0x000fe20000000800 */
[----:B------:R-:W-:Y:S01]  /*c0b0*/  LOP3.LUT P0, RZ, R18, 0x1f, RZ, 0xc0, !PT ;  /* 0x0000001f12ff7812 */ /* 0x000fe2000780c0ff */
[----:B------:R-:W-:Y:S01]  /*c0c0*/  UIMAD.WIDE.U32 UR4, UR4, UR5, URZ ;  /* 0x00000005040472a5 */ /* 0x000fe2000f8e003f */
[----:B------:R-:W-:Y:S01]  /*c0d0*/  BSSY B0, `(.L_x_288) ;  /* 0x00000e5000007945 */ /* 0x000fe20003800000 */
[----:B------:R-:W-:Y:S01]  /*c0e0*/  USHF.L.U32 UR21, UR6, UR21, URZ ;  /* 0x0000001506157299 */ /* 0x000fe2000800063f */
[----:B------:R-:W-:Y:S01]  /*c0f0*/  IMAD.MOV.U32 R11, RZ, RZ, 0x1 ;  /* 0x00000001ff0b7424 */ /* 0x000fe200078e00ff */
[----:B------:R-:W-:Y:S01]  /*c100*/  LOP3.LUT R18, R19, 0x2, RZ, 0xfc, !PT ;  /* 0x0000000213127812 */ /* 0x000fe200078efcff */
[----:B------:R-:W-:Y:S01]  /*c110*/  ULDC UR6, c[0x0][0x14] ;  /* 0x0000050000067ab9 */ /* 0x000fe20000000800 */
[----:B------:R-:W-:Y:S01]  /*c120*/  PLOP3.LUT P0, PT, P0, P2, PT, 0x8a, 0x0 ;  /* 0x000000000000781c */ /* 0x000fe20000705172 */
[----:B------:R-:W-:-:S02]  /*c130*/  UIMAD.WIDE.U32 UR14, UR4, UR6, URZ ;  /* 0x00000006040e72a5 */ /* 0x000fc4000f8e003f */
[----:B------:R-:W-:Y:S01]  /*c140*/  UIMAD UR37, UR5, UR6, URZ ;  /* 0x00000006052572a4 */ /* 0x000fe2000f8e023f */
[----:B------:R-:W-:Y:S01]  /*c150*/  ULDC UR13, c[0x0][0x600] ;  /* 0x00018000000d7ab9 */ /* 0x000fe20000000800 */
[----:B------:R-:W-:Y:S02]  /*c160*/  ULOP3.LUT UR29, URZ, UR29, URZ, 0x33, !UPT ;  /* 0x0000001d3f1d7292 */ /* 0x000fe4000f8e333f */
[----:B------:R-:W-:Y:S01]  /*c170*/  UIADD3 UR13, UR13, -0x1, URZ ;  /* 0xffffffff0d0d7890 */ /* 0x000fe2000fffe03f */
[----:B0-----:R-:W-:Y:S01]  /*c180*/  VIADD R0, R0, 0x7f ;  /* 0x0000007f00007836 */ /* 0x001fe20000000000 */
[----:B------:R-:W-:Y:S01]  /*c190*/  UIADD3 UR37, UR15, UR37, URZ ;  /* 0x000000250f257290 */ /* 0x000fe2000fffe03f */
[----:B------:R-:W-:-:S03]  /*c1a0*/  ULDC.64 UR22, c[0x0][0x198] ;  /* 0x0000660000167ab9 */ /* 0x000fc60000000a00 */
[----:B------:R-:W-:-:S04]  /*c1b0*/  SHF.R.S32.HI R3, RZ, 0x1f, R0 ;  /* 0x0000001fff037819 */ /* 0x000fc80000011400 */
[----:B------:R-:W-:Y:S01]  /*c1c0*/  LEA.HI R3, R3, R0, RZ, 0x7 ;  /* 0x0000000003037211 */ /* 0x000fe200078f38ff */
[----:B------:R-:W-:-:S03]  /*c1d0*/  IMAD.MOV.U32 R0, RZ, RZ, RZ ;  /* 0x000000ffff007224 */ /* 0x000fc600078e00ff */
[----:B------:R-:W-:Y:S01]  /*c1e0*/  SHF.R.S32.HI R13, RZ, 0x7, R3 ;  /* 0x00000007ff0d7819 */ /* 0x000fe20000011403 */
[----:B------:R-:W-:-:S04]  /*c1f0*/  IMAD.MOV.U32 R3, RZ, RZ, 0x1 ;  /* 0x00000001ff037424 */ /* 0x000fc800078e00ff */
[----:B------:R-:W-:-:S07]  /*c200*/  VIADD R10, R13, 0x1 ;  /* 0x000000010d0a7836 */ /* 0x000fce0000000000 */
.L_x_300:
[----:B------:R-:W-:-:S03]  /*c210*/  UMOV UR4, 0xffffffff ;  /* 0xffffffff00047882 */ /* 0x000fc60000000000 */
[----:B------:R-:W-:Y:S05]  /*c220*/  BRA.DIV UR4, `(.L_x_289) ;  /* 0x00000012042c7947 */ /* 0x000fea000b800000 */
[----:B------:R-:W-:-:S13]  /*c230*/  ELECT P6, URZ, PT ;  /* 0x00000000003f782f */ /* 0x000fda00038c0000 */
.L_x_311:
[----:B------:R-:W0:Y:S01]  /*c240*/  LDC R4, c[0x0][0x28c] ;  /* 0x0000a300ff047b82 */ /* 0x000e220000000800 */
[----:B------:R-:W-:Y:S01]  /*c250*/  BSSY B1, `(.L_x_290) ;  /* 0x000005a000017945 */ /* 0x000fe20003800000 */
[----:B0-----:R-:W-:-:S13]  /*c260*/  ISETP.LT.OR P6, PT, R4, 0x1, !P6 ;  /* 0x000000010400780c */ /* 0x001fda00077c1670 */
[----:B------:R-:W-:Y:S05]  /*c270*/  @P6 BRA `(.L_x_291) ;  /* 0x00000004005c6947 */ /* 0x000fea0003800000 */
[----:B------:R-:W-:Y:S02]  /*c280*/  IMAD.SHL.U32 R14, R7, 0x100, RZ ;  /* 0x00000100070e7824 */ /* 0x000fe400078e00ff */
[----:B------:R-:W-:Y:S02]  /*c290*/  IMAD.SHL.U32 R15, R9, 0x80, RZ ;  /* 0x00000080090f7824 */ /* 0x000fe400078e00ff */
[----:B------:R-:W-:Y:S02]  /*c2a0*/  IMAD.MOV.U32 R20, RZ, RZ, RZ ;  /* 0x000000ffff147224 */ /* 0x000fe400078e00ff */
[----:B------:R-:W-:Y:S02]  /*c2b0*/  IMAD.MOV.U32 R4, RZ, RZ, R10 ;  /* 0x000000ffff047224 */ /* 0x000fe400078e000a */
[----:B------:R-:W-:Y:S02]  /*c2c0*/  IMAD.MOV.U32 R5, RZ, RZ, R3 ;  /* 0x000000ffff057224 */ /* 0x000fe400078e0003 */
[----:B------:R-:W-:-:S07]  /*c2d0*/  IMAD.MOV.U32 R6, RZ, RZ, R0 ;  /* 0x000000ffff067224 */ /* 0x000fce00078e0000 */
.L_x_295:
[----:B------:R-:W0:Y:S01]  /*c2e0*/  S2R R12, SR_CgaCtaId ;  /* 0x00000000000c7919 */ /* 0x000e220000008800 */
[----:B------:R-:W-:Y:S01]  /*c2f0*/  MOV R7, 0x400 ;  /* 0x0000040000077802 */ /* 0x000fe20000000f00 */
[----:B------:R-:W1:Y:S03]  /*c300*/  @!P2 LDC R9, c[0x0][0x500] ;  /* 0x00014000ff09ab82 */ /* 0x000e660000000800 */
[----:B0-----:R-:W-:Y:S02]  /*c310*/  LEA R21, R12, R7, 0x18 ;  /* 0x000000070c157211 */ /* 0x001fe400078ec0ff */
[----:B------:R-:W-:-:S03]  /*c320*/  SHF.L.U32 R7, R5, 0x1f, RZ ;  /* 0x0000001f05077819 */ /* 0x000fc600000006ff */
[----:B------:R-:W-:-:S04]  /*c330*/  IMAD R12, R6, 0x8, R21 ;  /* 0x00000008060c7824 */ /* 0x000fc800078e0215 */
[----:B------:R-:W0:Y:S02]  /*c340*/  SYNCS.PHASECHK.TRANS64.TRYWAIT P1, [R12+URZ+0x20], R7 ;  /* 0x000020070c0075a7 */ /* 0x000e24000802017f */
[----:B01----:R-:W-:Y:S05]  /*c350*/  @!P1 BRA `(.L_x_292) ;  /* 0x0000001000009947 */ /* 0x003fea0003800000 */
.L_x_312:
[----:B0-----:R-:W-:Y:S01]  /*c360*/  PRMT R7, R18, 0x9910, RZ ;  /* 0x0000991012077816 */ /* 0x001fe200000000ff */
[----:B------:R0:W-:Y:S03]  /*c370*/  @!P2 SYNCS.ARRIVE.TRANS64 RZ, [R12+URZ], R9 ;  /* 0x000000090cffa9a7 */ /* 0x0001e6000800003f */
[----:B------:R-:W-:-:S13]  /*c380*/  ISETP.NE.AND P1, PT, R7, 0x2, PT ;  /* 0x000000020700780c */ /* 0x000fda0003f25270 */
[----:B0-----:R-:W-:Y:S05]  /*c390*/  @P1 BRA `(.L_x_293) ;  /* 0x0000000000041947 */ /* 0x001fea0003800000 */
[----:B------:R-:W-:Y:S01]  /*c3a0*/  BPT.TRAP 0x1 ;  /* 0x000000040000795c */ /* 0x000fe20000300000 */
.L_x_293:
[----:B------:R-:W-:Y:S05]  /*c3b0*/  @P0 BRA `(.L_x_294) ;  /* 0x0000000000040947 */ /* 0x000fea0003800000 */
[----:B------:R-:W-:Y:S01]  /*c3c0*/  BPT.TRAP 0x1 ;  /* 0x000000040000795c */ /* 0x000fe20000300000 */
.L_x_294:
[----:B------:R-:W-:Y:S01]  /*c3d0*/  R2UR UR56, R21 ;  /* 0x00000000153872ca */ /* 0x000fe200000e0000 */
[----:B------:R-:W-:Y:S01]  /*c3e0*/  IMAD R21, R6, 0x20000, R21 ;  /* 0x0002000006157824 */ /* 0x000fe200078e0215 */
[----:B------:R-:W-:Y:S01]  /*c3f0*/  R2UR UR10, R20 ;  /* 0x00000000140a72ca */ /* 0x000fe200000e0000 */
[----:B------:R-:W-:Y:S01]  /*c400*/  UIADD3 UR30, UP0, UR22, 0xf0, URZ ;  /* 0x000000f0161e7890 */ /* 0x000fe2000ff1e03f */
[----:B------:R-:W-:Y:S01]  /*c410*/  R2UR UR16, R6 ;  /* 0x00000000061072ca */ /* 0x000fe200000e0000 */
[----:B------:R-:W-:Y:S01]  /*c420*/  VIADD R4, R4, 0xffffffff ;  /* 0xffffffff04047836 */ /* 0x000fe20000000000 */
[----:B------:R-:W-:Y:S01]  /*c430*/  R2UR UR32, R21 ;  /* 0x00000000152072ca */ /* 0x000fe200000e0000 */
[----:B------:R-:W-:Y:S01]  /*c440*/  UIADD3.X UR31, URZ, UR23, URZ, UP0, !UPT ;  /* 0x000000173f1f7290 */ /* 0x000fe200087fe43f */
[----:B------:R-:W-:Y:S01]  /*c450*/  R2UR UR9, R12 ;  /* 0x000000000c0972ca */ /* 0x000fe200000e0000 */
[----:B------:R-:W-:Y:S01]  /*c460*/  UIADD3 UR6, UP1, UR22, 0x1f0, URZ ;  /* 0x000001f016067890 */ /* 0x000fe2000ff3e03f */
[----:B------:R-:W-:Y:S01]  /*c470*/  R2UR UR11, R14 ;  /* 0x000000000e0b72ca */ /* 0x000fe200000e0000 */
[----:B------:R-:W-:Y:S01]  /*c480*/  UMOV UR4, 0x0 ;  /* 0x0000000000047882 */ /* 0x000fe20000000000 */
[----:B------:R-:W-:Y:S01]  /*c490*/  R2UR UR12, R8 ;  /* 0x00000000080c72ca */ /* 0x000fe200000e0000 */
[----:B------:R-:W-:Y:S01]  /*c4a0*/  UIADD3 UR56, UR56, 0x80100, URZ ;  /* 0x0008010038387890 */ /* 0x000fe2000fffe03f */
[----:B------:R-:W-:Y:S01]  /*c4b0*/  R2UR UR59, R15 ;  /* 0x000000000f3b72ca */ /* 0x000fe200000e0000 */
[----:B------:R-:W-:Y:S01]  /*c4c0*/  UIADD3 UR50, UR10, 0x20, URZ ;  /* 0x000000200a327890 */ /* 0x000fe2000fffe03f */
[----:B------:R-:W-:Y:S01]  /*c4d0*/  ISETP.GT.AND P3, PT, R4, 0x1, PT ;  /* 0x000000010400780c */ /* 0x000fe20003f64270 */
[----:B------:R-:W-:Y:S01]  /*c4e0*/  ULEA UR56, UR16, UR56, 0x10 ;  /* 0x0000003810387291 */ /* 0x000fe2000f8e803f */
[----:B------:R-:W-:Y:S01]  /*c4f0*/  VIADD R6, R6, 0x1 ;  /* 0x0000000106067836 */ /* 0x000fe20000000000 */
[----:B------:R-:W-:Y:S01]  /*c500*/  UIADD3 UR8, UR32, 0x100, URZ ;  /* 0x0000010020087890 */ /* 0x000fe2000fffe03f */
[----:B------:R-:W-:Y:S01]  /*c510*/  VIADD R20, R20, 0x80 ;  /* 0x0000008014147836 */ /* 0x000fe20000000000 */
[----:B------:R-:W-:-:S02]  /*c520*/  UIADD3 UR48, UR32, 0x8100, URZ ;  /* 0x0000810020307890 */ /* 0x000fc4000fffe03f */
[----:B------:R-:W-:Y:S01]  /*c530*/  UIADD3 UR42, UR10, 0x40, URZ ;  /* 0x000000400a2a7890 */ /* 0x000fe2000fffe03f */
[C---:B------:R-:W-:Y:S01]  /*c540*/  ISETP.NE.AND P1, PT, R6.reuse, 0x4, PT ;  /* 0x000000040600780c */ /* 0x040fe20003f25270 */
[----:B------:R-:W-:Y:S02]  /*c550*/  UIADD3 UR40, UR32, 0x10100, URZ ;  /* 0x0001010020287890 */ /* 0x000fe4000fffe03f */
[----:B------:R-:W-:Y:S01]  /*c560*/  UIADD3 UR34, UR10, 0x60, URZ ;  /* 0x000000600a227890 */ /* 0x000fe2000fffe03f */
[----:B------:R-:W-:Y:S01]  /*c570*/  SEL R12, RZ, 0x1, P1 ;  /* 0x00000001ff0c7807 */ /* 0x000fe20000800000 */
[----:B------:R-:W-:Y:S01]  /*c580*/  UIADD3 UR32, UR32, 0x18100, URZ ;  /* 0x0001810020207890 */ /* 0x000fe2000fffe03f */
[----:B------:R-:W-:Y:S01]  /*c590*/  SEL R6, R6, RZ, P1 ;  /* 0x000000ff06067207 */ /* 0x000fe20000800000 */
[----:B------:R-:W-:Y:S01]  /*c5a0*/  UMOV UR5, 0x10000000 ;  /* 0x1000000000057882 */ /* 0x000fe20000000000 */
[----:B------:R-:W-:Y:S01]  /*c5b0*/  UIADD3.X UR7, URZ, UR23, URZ, UP1, !UPT ;  /* 0x000000173f077290 */ /* 0x000fe20008ffe43f */
[----:B------:R0:W-:Y:S01]  /*c5c0*/  UTMALDG.3D [UR8], [UR30], desc[UR4] ;  /* 0x000004081e0075b4 */ /* 0x0001e20008011000 */
[----:B------:R-:W-:Y:S01]  /*c5d0*/  UIADD3 UR24, UR56, 0x4000, URZ ;  /* 0x0000400038187890 */ /* 0x000fe2000fffe03f */
[----:B------:R-:W-:Y:S01]  /*c5e0*/  LOP3.LUT R5, R5, R12, RZ, 0x3c, !PT ;  /* 0x0000000c05057212 */ /* 0x000fe200078e3cff */
[----:B------:R-:W-:Y:S01]  /*c5f0*/  UIADD3 UR16, UR56, 0x8000, URZ ;  /* 0x0000800038107890 */ /* 0x000fe2000fffe03f */
[----:B------:R-:W-:Y:S01]  /*c600*/  UMOV UR49, UR9 ;  /* 0x0000000900317c82 */ /* 0x000fe20008000000 */
        /* <DEDUP_REMOVED lines=8> */
[----:B------:R1:W-:Y:S01]  /*c690*/  UTMALDG.3D [UR48], [UR30], desc[UR4] ;  /* 0x000004301e0075b4 */ /* 0x0003e20008011000 */
        /* <DEDUP_REMOVED lines=9> */
[----:B0-----:R-:W-:Y:S01]  /*c730*/  UIADD3 UR8, UR56, 0xc000, URZ ;  /* 0x0000c00038087890 */ /* 0x001fe2000fffe03f */
[----:B------:R-:W-:Y:S01]  /*c740*/  UMOV UR19, UR59 ;  /* 0x0000003b00137c82 */ /* 0x000fe20008000000 */
[----:B------:R-:W-:Y:S01]  /*c750*/  UMOV UR20, UR12 ;  /* 0x0000000c00147c82 */ /* 0x000fe20008000000 */
[----:B------:R-:W-:Y:S01]  /*c760*/  UMOV UR18, UR42 ;  /* 0x0000002a00127c82 */ /* 0x000fe20008000000 */
[----:B------:R-:W-:Y:S01]  /*c770*/  UMOV UR11, UR59 ;  /* 0x0000003b000b7c82 */ /* 0x000fe20008000000 */
[----:B------:R1:W-:Y:S01]  /*c780*/  UTMALDG.3D [UR32], [UR30], desc[UR4] ;  /* 0x000004201e0075b4 */ /* 0x0003e20008011000 */
[----:B------:R-:W-:Y:S01]  /*c790*/  UMOV UR10, UR34 ;  /* 0x00000022000a7c82 */ /* 0x000fe20008000000 */
[----:B------:R1:W-:Y:S01]  /*c7a0*/  UTMALDG.3D [UR56], [UR6], desc[UR4] ;  /* 0x00000438060075b4 */ /* 0x0003e20008011000 */
[----:B------:R1:W-:Y:S01]  /*c7b0*/  UTMALDG.3D [UR24], [UR6], desc[UR4] ;  /* 0x00000418060075b4 */ /* 0x0003e20008011000 */
[----:B------:R1:W-:Y:S01]  /*c7c0*/  UTMALDG.3D [UR16], [UR6], desc[UR4] ;  /* 0x00000410060075b4 */ /* 0x0003e20008011000 */
[----:B------:R1:W-:Y:S02]  /*c7d0*/  UTMALDG.3D [UR8], [UR6], desc[UR4] ;  /* 0x00000408060075b4 */ /* 0x0003e40008011000 */
[----:B-1----:R-:W-:Y:S05]  /*c7e0*/  @P3 BRA `(.L_x_295) ;  /* 0xfffffff800bc3947 */ /* 0x002fea000383ffff */
.L_x_291:
[----:B------:R-:W-:Y:S05]  /*c7f0*/  BSYNC B1 ;  /* 0x0000000000017941 */ /* 0x000fea0003800000 */
.L_x_290:
[----:B------:R-:W-:Y:S01]  /*c800*/  LOP3.LUT P3, RZ, R11, 0xff, RZ, 0xc0, !PT ;  /* 0x000000ff0bff7812 */ /* 0x000fe2000786c0ff */
[----:B------:R-:W-:Y:S01]  /*c810*/  IMAD.IADD R0, R13, 0x1, R0 ;  /* 0x000000010d007824 */ /* 0x000fe200078e0200 */
[----:B------:R-:W-:Y:S01]  /*c820*/  IADD3 R16, P4, R16, UR14, RZ ;  /* 0x0000000e10107c10 */ /* 0x000fe2000ff9e0ff */
[----:B------:R-:W-:Y:S01]  /*c830*/  ULDC.64 UR4, c[0x0][0x650] ;  /* 0x0001940000047ab9 */ /* 0x000fe20000000a00 */
[----:B------:R-:W-:Y:S01]  /*c840*/  BSSY B1, `(.L_x_296) ;  /* 0x000006b000017945 */ /* 0x000fe20003800000 */
[----:B------:R-:W-:Y:S01]  /*c850*/  IMAD.MOV.U32 R7, RZ, RZ, -0x1 ;  /* 0xffffffffff077424 */ /* 0x000fe200078e00ff */
[----:B------:R-:W-:Y:S01]  /*c860*/  SHF.R.U32.HI R4, RZ, 0x2, R0 ;  /* 0x00000002ff047819 */ /* 0x000fe20000011600 */
[----:B------:R-:W-:Y:S01]  /*c870*/  IMAD.MOV.U32 R9, RZ, RZ, -0x1 ;  /* 0xffffffffff097424 */ /* 0x000fe200078e00ff */
[----:B------:R-:W-:Y:S01]  /*c880*/  ISETP.GT.U32.AND P1, PT, R0, 0x3, PT ;  /* 0x000000030000780c */ /* 0x000fe20003f24070 */
[----:B------:R-:W-:Y:S01]  /*c890*/  IMAD.MOV.U32 R8, RZ, RZ, -0x1 ;  /* 0xffffffffff087424 */ /* 0x000fe200078e00ff */
[----:B------:R-:W-:-:S02]  /*c8a0*/  LOP3.LUT R4, R4, 0x1, RZ, 0xc0, !PT ;  /* 0x0000000104047812 */ /* 0x000fc400078ec0ff */
[----:B------:R-:W-:Y:S01]  /*c8b0*/  ISETP.LT.U32.AND P1, PT, R13, 0x4, P1 ;  /* 0x000000040d00780c */ /* 0x000fe20000f21070 */
[----:B------:R-:W0:Y:S01]  /*c8c0*/  @P3 S2R R6, SR_CgaCtaId ;  /* 0x0000000000063919 */ /* 0x000e220000008800 */
[----:B------:R-:W-:Y:S02]  /*c8d0*/  @P3 MOV R5, 0x400 ;  /* 0x0000040000053802 */ /* 0x000fe40000000f00 */
[----:B------:R-:W-:Y:S02]  /*c8e0*/  IADD3.X R17, R17, UR37, RZ, P4, !PT ;  /* 0x0000002511117c10 */ /* 0x000fe4000a7fe4ff */
[----:B------:R-:W-:Y:S02]  /*c8f0*/  ISETP.GE.U32.AND P4, PT, R16, UR4, PT ;  /* 0x0000000410007c0c */ /* 0x000fe4000bf86070 */
[----:B------:R-:W-:Y:S02]  /*c900*/  LOP3.LUT R0, R0, 0x3, RZ, 0xc0, !PT ;  /* 0x0000000300007812 */ /* 0x000fe400078ec0ff */
[----:B------:R-:W-:-:S02]  /*c910*/  PRMT R11, RZ, 0x7610, R11 ;  /* 0x00007610ff0b7816 */ /* 0x000fc4000000000b */
[----:B0-----:R-:W-:-:S04]  /*c920*/  @P3 LEA R5, R6, R5, 0x18 ;  /* 0x0000000506053211 */ /* 0x001fc800078ec0ff */
[----:B------:R0:W-:Y:S01]  /*c930*/  @P3 SYNCS.ARRIVE.TRANS64.A1T0 RZ, [R5+URZ+0x58], RZ ;  /* 0x000058ff05ff39a7 */ /* 0x0001e2000810003f */
[----:B------:R-:W-:Y:S02]  /*c940*/  ISETP.NE.U32.AND P3, PT, R4, 0x1, PT ;  /* 0x000000010400780c */ /* 0x000fe40003f65070 */
[----:B------:R-:W-:Y:S02]  /*c950*/  SEL R4, RZ, 0x1, !P1 ;  /* 0x00000001ff047807 */ /* 0x000fe40004800000 */
[----:B------:R-:W-:Y:S02]  /*c960*/  ISETP.GE.U32.AND.EX P1, PT, R17, UR5, PT, P4 ;  /* 0x0000000511007c0c */ /* 0x000fe4000bf26140 */
[----:B------:R-:W-:-:S04]  /*c970*/  ISETP.GT.U32.AND P3, PT, R13, 0x3, !P3 ;  /* 0x000000030d00780c */ /* 0x000fc80005f64070 */
[----:B0-----:R-:W-:-:S04]  /*c980*/  SEL R5, RZ, 0x1, !P3 ;  /* 0x00000001ff057807 */ /* 0x001fc80005800000 */
[--C-:B------:R-:W-:Y:S02]  /*c990*/  LOP3.LUT R3, R5, R3, R4.reuse, 0x96, !PT ;  /* 0x0000000305037212 */ /* 0x100fe400078e9604 */
[----:B------:R-:W-:Y:S01]  /*c9a0*/  PRMT R4, RZ, 0x7610, R4 ;  /* 0x00007610ff047816 */ /* 0x000fe20000000004 */
[----:B------:R-:W-:Y:S06]  /*c9b0*/  @P1 BRA `(.L_x_297) ;  /* 0x00000004004c1947 */ /* 0x000fec0003800000 */
[----:B------:R-:W-:Y:S01]  /*c9c0*/  ULDC.64 UR4, c[0x0][0x628] ;  /* 0x00018a0000047ab9 */ /* 0x000fe20000000a00 */
[----:B------:R-:W0:Y:S01]  /*c9d0*/  S2R R14, SR_CTAID.X ;  /* 0x00000000000e7919 */ /* 0x000e220000002500 */
[----:B------:R-:W-:Y:S01]  /*c9e0*/  ISETP.NE.U32.AND P1, PT, RZ, UR4, PT ;  /* 0x00000004ff007c0c */ /* 0x000fe2000bf25070 */
[----:B------:R-:W-:Y:S01]  /*c9f0*/  ULDC UR7, c[0x0][0x630] ;  /* 0x00018c0000077ab9 */ /* 0x000fe20000000800 */
[----:B------:R-:W-:Y:S01]  /*ca00*/  IMAD.MOV.U32 R4, RZ, RZ, R16 ;  /* 0x000000ffff047224 */ /* 0x000fe200078e0010 */
[----:B------:R-:W1:Y:S01]  /*ca10*/  S2R R12, SR_CTAID.Y ;  /* 0x00000000000c7919 */ /* 0x000e620000002600 */
[----:B------:R-:W-:Y:S01]  /*ca20*/  ISETP.NE.AND.EX P1, PT, RZ, UR5, PT, P1 ;  /* 0x00000005ff007c0c */ /* 0x000fe2000bf25310 */
[----:B------:R-:W-:-:S12]  /*ca30*/  IMAD.MOV.U32 R5, RZ, RZ, R17 ;  /* 0x000000ffff057224 */ /* 0x000fd800078e0011 */
[----:B------:R-:W-:Y:S05]  /*ca40*/  @!P1 BRA `(.L_x_298) ;  /* 0x0000000000289947 */ /* 0x000fea0003800000 */
[----:B------:R-:W-:Y:S02]  /*ca50*/  ULDC UR6, c[0x0][0x634] ;  /* 0x00018d0000067ab9 */ /* 0x000fe40000000800 */
[----:B------:R-:W-:-:S05]  /*ca60*/  IADD3 R9, P1, R16, UR6, RZ ;  /* 0x0000000610097c10 */ /* 0x000fca000ff3e0ff */
[----:B------:R-:W-:-:S04]  /*ca70*/  IMAD.X R15, RZ, RZ, R17, P1 ;  /* 0x000000ffff0f7224 */ /* 0x000fc800008e0611 */
[----:B------:R-:W-:-:S04]  /*ca80*/  IMAD.WIDE.U32 R6, R15, UR4, RZ ;  /* 0x000000040f067c25 */ /* 0x000fc8000f8e00ff */
[----:B------:R-:W-:-:S04]  /*ca90*/  IMAD.WIDE.U32 R6, P1, R9, UR5, R6 ;  /* 0x0000000509067c25 */ /* 0x000fc8000f820006 */
[----:B------:R-:W-:-:S04]  /*caa0*/  IMAD.WIDE.U32 R8, R9, UR4, RZ ;  /* 0x0000000409087c25 */ /* 0x000fc8000f8e00ff */
[----:B------:R-:W-:Y:S01]  /*cab0*/  IMAD.X R5, RZ, RZ, RZ, P1 ;  /* 0x000000ffff057224 */ /* 0x000fe200008e06ff */
[----:B------:R-:W-:Y:S01]  /*cac0*/  IADD3 RZ, P1, R9, R6, RZ ;  /* 0x0000000609ff7210 */ /* 0x000fe20007f3e0ff */
[----:B------:R-:W-:-:S04]  /*cad0*/  IMAD.MOV.U32 R4, RZ, RZ, R7 ;  /* 0x000000ffff047224 */ /* 0x000fc800078e0007 */
[----:B------:R-:W-:-:S08]  /*cae0*/  IMAD.WIDE.U32.X R4, R15, UR5, R4, P1 ;  /* 0x000000050f047c25 */ /* 0x000fd000088e0404 */
.L_x_298:
[--C-:B------:R-:W-:Y:S01]  /*caf0*/  SHF.R.U64 R8, R4, UR7, R5.reuse ;  /* 0x0000000704087c19 */ /* 0x100fe20008001205 */
[----:B------:R-:W-:Y:S01]  /*cb00*/  ULDC.64 UR4, c[0x0][0x620] ;  /* 0x0001880000047ab9 */ /* 0x000fe20000000a00 */
[----:B------:R-:W-:Y:S01]  /*cb10*/  SHF.R.U32.HI R4, RZ, UR7, R5 ;  /* 0x00000007ff047c19 */ /* 0x000fe20008011605 */
[----:B------:R-:W2:Y:S01]  /*cb20*/  LDC R25, c[0x0][0x144] ;  /* 0x00005100ff197b82 */ /* 0x000ea20000000800 */
[----:B------:R-:W-:Y:S01]  /*cb30*/  IADD3 R7, P1, RZ, -R8, RZ ;  /* 0x80000008ff077210 */ /* 0x000fe20007f3e0ff */
[----:B------:R-:W-:Y:S01]  /*cb40*/  ULDC.64 UR8, c[0x0][0x640] ;  /* 0x0001900000087ab9 */ /* 0x000fe20000000a00 */
[----:B0-----:R-:W-:Y:S01]  /*cb50*/  I2FP.F32.U32 R9, R14 ;  /* 0x0000000e00097245 */ /* 0x001fe20000201000 */
[----:B------:R-:W-:Y:S02]  /*cb60*/  ULDC UR6, c[0x0][0x608] ;  /* 0x0001820000067ab9 */ /* 0x000fe40000000800 */
[----:B------:R-:W-:Y:S01]  /*cb70*/  IMAD.X R4, RZ, RZ, ~R4, P1 ;  /* 0x000000ffff047224 */ /* 0x000fe200008e0e04 */
[----:B------:R-:W-:Y:S01]  /*cb80*/  ISETP.NE.U32.AND P1, PT, RZ, UR8, PT ;  /* 0x00000008ff007c0c */ /* 0x000fe2000bf25070 */
[----:B------:R-:W0:Y:S02]  /*cb90*/  LDC R21, c[0x0][0x148] ;  /* 0x00005200ff157b82 */ /* 0x000e240000000800 */
[----:B------:R-:W-:Y:S01]  /*cba0*/  IMAD R6, R4, UR4, RZ ;  /* 0x0000000404067c24 */ /* 0x000fe2000f8e02ff */
[----:B------:R-:W-:Y:S01]  /*cbb0*/  ISETP.NE.AND.EX P1, PT, RZ, UR9, PT, P1 ;  /* 0x00000009ff007c0c */ /* 0x000fe2000bf25310 */
[----:B------:R-:W-:Y:S01]  /*cbc0*/  IMAD.WIDE.U32 R4, R7, UR4, R16 ;  /* 0x0000000407047c25 */ /* 0x000fe2000f8e0010 */
[----:B------:R-:W-:-:S03]  /*cbd0*/  ULDC UR4, c[0x0][0x150] ;  /* 0x0000540000047ab9 */ /* 0x000fc60000000800 */
[----:B------:R-:W-:Y:S02]  /*cbe0*/  IMAD R7, R7, UR5, R6 ;  /* 0x0000000507077c24 */ /* 0x000fe4000f8e0206 */
[----:B------:R-:W-:Y:S01]  /*cbf0*/  FMUL R6, R9, UR4 ;  /* 0x0000000409067c20 */ /* 0x000fe20008400000 */
[----:B------:R-:W-:Y:S01]  /*cc00*/  ULDC UR4, c[0x0][0x618] ;  /* 0x0001860000047ab9 */ /* 0x000fe20000000800 */
[----:B------:R-:W-:Y:S01]  /*cc10*/  ULDC UR5, c[0x0][0x154] ;  /* 0x0000550000057ab9 */ /* 0x000fe20000000800 */
[----:B------:R-:W-:-:S03]  /*cc20*/  IMAD.IADD R5, R5, 0x1, R7 ;  /* 0x0000000105057824 */ /* 0x000fc600078e0207 */
[----:B------:R-:W3:Y:S02]  /*cc30*/  F2I.U32.TRUNC.NTZ R6, R6 ;  /* 0x0000000600067305 */ /* 0x000ee4000020f000 */
[----:B------:R-:W-:Y:S02]  /*cc40*/  SHF.R.U64 R9, R4, UR4, R5 ;  /* 0x0000000404097c19 */ /* 0x000fe40008001205 */
[----:B-1----:R-:W-:-:S05]  /*cc50*/  I2FP.F32.U32 R4, R12 ;  /* 0x0000000c00047245 */ /* 0x002fca0000201000 */
[----:B------:R-:W-:Y:S01]  /*cc60*/  FMUL R22, R4, UR5 ;  /* 0x0000000504167c20 */ /* 0x000fe20008400000 */
[----:B------:R-:W-:Y:S01]  /*cc70*/  SHF.R.U32.HI R4, RZ, UR4, R5 ;  /* 0x00000004ff047c19 */ /* 0x000fe20008011605 */
[----:B------:R-:W-:-:S03]  /*cc80*/  ULDC UR4, c[0x0][0x658] ;  /* 0x0001960000047ab9 */ /* 0x000fc60000000800 */
[--C-:B------:R-:W-:Y:S01]  /*cc90*/  SHF.R.U64 R20, R9, UR6, R4.reuse ;  /* 0x0000000609147c19 */ /* 0x100fe20008001204 */
[----:B------:R-:W1:Y:S01]  /*cca0*/  F2I.U32.TRUNC.NTZ R22, R22 ;  /* 0x0000001600167305 */ /* 0x000e62000020f000 */
[----:B------:R-:W-:Y:S01]  /*ccb0*/  SHF.R.U32.HI R5, RZ, UR6, R4 ;  /* 0x00000006ff057c19 */ /* 0x000fe20008011604 */
[----:B---3--:R-:W-:-:S03]  /*ccc0*/  IMAD.MOV R6, RZ, RZ, -R6 ;  /* 0x000000ffff067224 */ /* 0x008fc600078e0a06 */
[--C-:B------:R-:W-:Y:S01]  /*ccd0*/  SHF.R.U64 R15, R20, UR4, R5.reuse ;  /* 0x00000004140f7c19 */ /* 0x100fe20008001205 */
[----:B--2---:R-:W-:Y:S01]  /*cce0*/  IMAD R14, R25, R6, R14 ;  /* 0x00000006190e7224 */ /* 0x004fe200078e020e */
[----:B------:R-:W-:-:S03]  /*ccf0*/  SHF.R.U32.HI R23, RZ, UR4, R5 ;  /* 0x00000004ff177c19 */ /* 0x000fc60008011605 */
[----:B------:R-:W-:Y:S02]  /*cd00*/  IMAD.MOV.U32 R4, RZ, RZ, R15 ;  /* 0x000000ffff047224 */ /* 0x000fe400078e000f */
[----:B------:R-:W-:Y:S01]  /*cd10*/  IMAD.MOV.U32 R5, RZ, RZ, R23 ;  /* 0x000000ffff057224 */ /* 0x000fe200078e0017 */
[----:B-1----:R-:W-:Y:S06]  /*cd20*/  @!P1 BRA `(.L_x_299) ;  /* 0x0000000000289947 */ /* 0x002fec0003800000 */
[----:B------:R-:W-:Y:S02]  /*cd30*/  ULDC UR4, c[0x0][0x64c] ;  /* 0x0001930000047ab9 */ /* 0x000fe40000000800 */
[----:B------:R-:W-:-:S05]  /*cd40*/  IADD3 R5, P1, R15, UR4, RZ ;  /* 0x000000040f057c10 */ /* 0x000fca000ff3e0ff */
[----:B------:R-:W-:-:S04]  /*cd50*/  IMAD.X R23, RZ, RZ, R23, P1 ;  /* 0x000000ffff177224 */ /* 0x000fc800008e0617 */
[----:B------:R-:W-:-:S04]  /*cd60*/  IMAD.WIDE.U32 R6, R23, UR8, RZ ;  /* 0x0000000817067c25 */ /* 0x000fc8000f8e00ff */
[----:B------:R-:W-:-:S04]  /*cd70*/  IMAD.WIDE.U32 R6, P1, R5, UR9, R6 ;  /* 0x0000000905067c25 */ /* 0x000fc8000f820006 */
[----:B------:R-:W-:-:S04]  /*cd80*/  IMAD.WIDE.U32 R4, R5, UR8, RZ ;  /* 0x0000000805047c25 */ /* 0x000fc8000f8e00ff */
[----:B------:R-:W-:Y:S01]  /*cd90*/  IMAD.MOV.U32 R4, RZ, RZ, R7 ;  /* 0x000000ffff047224 */ /* 0x000fe200078e0007 */
[----:B------:R-:W-:Y:S01]  /*cda0*/  IADD3 RZ, P3, R5, R6, RZ ;  /* 0x0000000605ff7210 */ /* 0x000fe20007f7e0ff */
[----:B------:R-:W-:-:S04]  /*cdb0*/  IMAD.X R5, RZ, RZ, RZ, P1 ;  /* 0x000000ffff057224 */ /* 0x000fc800008e06ff */
[----:B------:R-:W-:-:S08]  /*cdc0*/  IMAD.WIDE.U32.X R4, R23, UR9, R4, P3 ;  /* 0x0000000917047c25 */ /* 0x000fd000098e0404 */
.L_x_299:
[----:B------:R-:W-:Y:S01]  /*cdd0*/  ISETP.NE.AND P1, PT, R2, 0x1, PT ;  /* 0x000000010200780c */ /* 0x000fe20003f25270 */
[----:B------:R-:W-:Y:S01]  /*cde0*/  ULDC UR4, c[0x0][0x648] ;  /* 0x0001920000047ab9 */ /* 0x000fe20000000800 */
[----:B------:R-:W-:Y:S01]  /*cdf0*/  LOP3.LUT R20, R20, UR29, RZ, 0xc0, !PT ;  /* 0x0000001d14147c12 */ /* 0x000fe2000f8ec0ff */
[----:B------:R-:W-:Y:S01]  /*ce00*/  IMAD.MOV R22, RZ, RZ, -R22 ;  /* 0x000000ffff167224 */ /* 0x000fe200078e0a16 */
[----:B------:R-:W-:Y:S01]  /*ce10*/  SHF.R.U64 R5, R4, UR4, R5 ;  /* 0x0000000404057c19 */ /* 0x000fe20008001205 */
[----:B------:R-:W-:Y:S01]  /*ce20*/  ULDC UR4, c[0x0][0x638] ;  /* 0x00018e0000047ab9 */ /* 0x000fe20000000800 */
[----:B------:R-:W-:Y:S01]  /*ce30*/  LOP3.LUT R6, R9, UR13, RZ, 0xc0, !PT ;  /* 0x0000000d09067c12 */ /* 0x000fe2000f8ec0ff */
[----:B------:R-:W-:Y:S02]  /*ce40*/  ULDC UR5, c[0x0][0x610] ;  /* 0x0001840000057ab9 */ /* 0x000fe40000000800 */
[----:B------:R-:W-:Y:S02]  /*ce50*/  IMAD.MOV R4, RZ, RZ, -R5 ;  /* 0x000000ffff047224 */ /* 0x000fe400078e0a05 */
[----:B------:R-:W-:-:S02]  /*ce60*/  IMAD R5, R5, UR21, R20 ;  /* 0x0000001505057c24 */ /* 0x000fc4000f8e0214 */
[----:B0-----:R-:W-:Y:S02]  /*ce70*/  @P1 IMAD R14, R21, R22, R12 ;  /* 0x00000016150e1224 */ /* 0x001fe400078e020c */
[----:B------:R-:W-:Y:S01]  /*ce80*/  IMAD R15, R4, UR4, R15 ;  /* 0x00000004040f7c24 */ /* 0x000fe2000f8e020f */
[----:B------:R-:W-:Y:S01]  /*ce90*/  ULDC UR4, c[0x0][0x600] ;  /* 0x0001800000047ab9 */ /* 0x000fe20000000800 */
[----:B------:R-:W-:Y:S02]  /*cea0*/  IMAD R14, R5, UR5, R14 ;  /* 0x00000005050e7c24 */ /* 0x000fe4000f8e020e */
[----:B------:R-:W-:Y:S02]  /*ceb0*/  IMAD R15, R15, UR4, R6 ;  /* 0x000000040f0f7c24 */ /* 0x000fe4000f8e0206 */
[----:B------:R-:W-:-:S03]  /*cec0*/  IMAD.MOV.U32 R4, RZ, RZ, 0x1 ;  /* 0x00000001ff047424 */ /* 0x000fc600078e00ff */
[----:B------:R-:W-:Y:S02]  /*ced0*/  SEL R9, R15, R14, !P1 ;  /* 0x0000000e0f097207 */ /* 0x000fe40004800000 */
[----:B------:R-:W-:-:S07]  /*cee0*/  SEL R7, R14, R15, !P1 ;  /* 0x0000000f0e077207 */ /* 0x000fce0004800000 */
.L_x_297:
[----:B------:R-:W-:Y:S05]  /*cef0*/  BSYNC B1 ;  /* 0x0000000000017941 */ /* 0x000fea0003800000 */
.L_x_296:
[----:B------:R-:W-:-:S13]  /*cf00*/  LOP3.LUT P1, RZ, R4, 0xff, RZ, 0xc0, !PT ;  /* 0x000000ff04ff7812 */ /* 0x000fda000782c0ff */
[----:B------:R-:W-:Y:S05]  /*cf10*/  @P1 BRA `(.L_x_300) ;  /* 0xfffffff000bc1947 */ /* 0x000fea000383ffff */
[----:B------:R-:W-:Y:S05]  /*cf20*/  BSYNC B0 ;  /* 0x0000000000007941 */ /* 0x000fea0003800000 */
.L_x_288:
[----:B------:R-:W-:-:S03]  /*cf30*/  UMOV UR4, 0xffffffff ;  /* 0xffffffff00047882 */ /* 0x000fc60000000000 */
[----:B------:R-:W-:Y:S05]  /*cf40*/  BRA.DIV UR4, `(.L_x_301) ;  /* 0x0000000604187947 */ /* 0x000fea000b800000 */
[----:B------:R-:W-:-:S13]  /*cf50*/  ELECT P6, URZ, PT ;  /* 0x00000000003f782f */ /* 0x000fda00038c0000 */
.L_x_315:
[----:B------:R-:W-:Y:S04]  /*cf60*/  BSSY B0, `(.L_x_302) ;  /* 0x000002b000007945 */ /* 0x000fe80003800000 */
[----:B------:R-:W-:Y:S05]  /*cf70*/  @!P6 BRA `(.L_x_303) ;  /* 0x0000000000a4e947 */ /* 0x000fea0003800000 */
[----:B------:R-:W-:-:S04]  /*cf80*/  LOP3.LUT R19, R19, 0x2, RZ, 0xfc, !PT ;  /* 0x0000000213137812 */ /* 0x000fc800078efcff */
[----:B------:R-:W-:-:S13]  /*cf90*/  ISETP.NE.AND P0, PT, R19, 0x3, PT ;  /* 0x000000031300780c */ /* 0x000fda0003f05270 */
[----:B------:R-:W-:Y:S05]  /*cfa0*/  @!P0 BRA `(.L_x_304) ;  /* 0x0000000000048947 */ /* 0x000fea0003800000 */
[----:B------:R-:W-:Y:S01]  /*cfb0*/  BPT.TRAP 0x1 ;  /* 0x000000040000795c */ /* 0x000fe20000300000 */
.L_x_304:
[----:B------:R-:W0:Y:S01]  /*cfc0*/  S2R R5, SR_CgaCtaId ;  /* 0x0000000000057919 */ /* 0x000e220000008800 */
[----:B------:R-:W-:Y:S02]  /*cfd0*/  MOV R2, 0x400 ;  /* 0x0000040000027802 */ /* 0x000fe40000000f00 */
[----:B------:R-:W-:Y:S02]  /*cfe0*/  SHF.L.U32 R4, R3, 0x1f, RZ ;  /* 0x0000001f03047819 */ /* 0x000fe400000006ff */
[----:B0-----:R-:W-:-:S05]  /*cff0*/  LEA R5, R5, R2, 0x18 ;  /* 0x0000000205057211 */ /* 0x001fca00078ec0ff */
[----:B------:R-:W-:-:S04]  /*d000*/  VIADD R5, R5, 0x20 ;  /* 0x0000002005057836 */ /* 0x000fc80000000000 */
[C---:B------:R-:W-:Y:S02]  /*d010*/  IMAD R7, R0.reuse, 0x8, R5 ;  /* 0x0000000800077824 */ /* 0x040fe400078e0205 */
[----:B------:R-:W-:Y:S02]  /*d020*/  VIADD R0, R0, 0x1 ;  /* 0x0000000100007836 */ /* 0x000fe40000000000 */
[----:B------:R-:W0:Y:S03]  /*d030*/  SYNCS.PHASECHK.TRANS64.TRYWAIT P0, [R7+URZ], R4 ;  /* 0x00000004070075a7 */ /* 0x000e26000800017f */
[----:B------:R-:W-:-:S04]  /*d040*/  ISETP.NE.AND P1, PT, R0, 0x4, PT ;  /* 0x000000040000780c */ /* 0x000fc80003f25270 */
[----:B------:R-:W-:Y:S02]  /*d050*/  SEL R2, RZ, 0x1, P1 ;  /* 0x00000001ff027807 */ /* 0x000fe40000800000 */
[----:B------:R-:W-:Y:S02]  /*d060*/  SEL R0, R0, RZ, P1 ;  /* 0x000000ff00007207 */ /* 0x000fe40000800000 */
[----:B------:R-:W-:-:S03]  /*d070*/  LOP3.LUT R9, R3, R2, RZ, 0x3c, !PT ;  /* 0x0000000203097212 */ /* 0x000fc600078e3cff */
[----:B------:R-:W-:Y:S01]  /*d080*/  IMAD R6, R0, 0x8, R5 ;  /* 0x0000000800067824 */ /* 0x000fe200078e0205 */
[----:B------:R-:W-:Y:S01]  /*d090*/  SHF.L.U32 R3, R9, 0x1f, RZ ;  /* 0x0000001f09037819 */ /* 0x000fe200000006ff */
[----:B0-----:R-:W-:Y:S06]  /*d0a0*/  @!P0 BRA `(.L_x_305) ;  /* 0x0000000000e08947 */ /* 0x001fec0003800000 */
.L_x_316:
[----:B------:R-:W1:Y:S01]  /*d0b0*/  SYNCS.PHASECHK.TRANS64.TRYWAIT P0, [R6+URZ], R3 ;  /* 0x00000003060075a7 */ /* 0x000e62000800017f */
[----:B------:R-:W-:-:S05]  /*d0c0*/  VIADD R0, R0, 0x1 ;  /* 0x0000000100007836 */ /* 0x000fca0000000000 */
[----:B------:R-:W-:-:S04]  /*d0d0*/  ISETP.NE.AND P1, PT, R0, 0x4, PT ;  /* 0x000000040000780c */ /* 0x000fc80003f25270 */
[----:B------:R-:W-:Y:S02]  /*d0e0*/  SEL R2, RZ, 0x1, P1 ;  /* 0x00000001ff027807 */ /* 0x000fe40000800000 */
[----:B------:R-:W-:Y:S02]  /*d0f0*/  SEL R0, R0, RZ, P1 ;  /* 0x000000ff00007207 */ /* 0x000fe40000800000 */
[----:B------:R-:W-:-:S03]  /*d100*/  LOP3.LUT R9, R9, R2, RZ, 0x3c, !PT ;  /* 0x0000000209097212 */ /* 0x000fc600078e3cff */
[----:B0-----:R-:W-:Y:S01]  /*d110*/  IMAD R7, R0, 0x8, R5 ;  /* 0x0000000800077824 */ /* 0x001fe200078e0205 */
[----:B------:R-:W-:Y:S01]  /*d120*/  SHF.L.U32 R4, R9, 0x1f, RZ ;  /* 0x0000001f09047819 */ /* 0x000fe200000006ff */
[----:B-1----:R-:W-:Y:S06]  /*d130*/  @!P0 BRA `(.L_x_306) ;  /* 0x0000000000d08947 */ /* 0x002fec0003800000 */
.L_x_317:
[----:B------:R-:W1:Y:S01]  /*d140*/  SYNCS.PHASECHK.TRANS64.TRYWAIT P0, [R7+URZ], R4 ;  /* 0x00000004070075a7 */ /* 0x000e62000800017f */
[----:B------:R-:W-:-:S05]  /*d150*/  VIADD R0, R0, 0x1 ;  /* 0x0000000100007836 */ /* 0x000fca0000000000 */
[----:B------:R-:W-:-:S04]  /*d160*/  ISETP.NE.AND P1, PT, R0, 0x4, PT ;  /* 0x000000040000780c */ /* 0x000fc80003f25270 */
[----:B------:R-:W-:Y:S02]  /*d170*/  SEL R2, RZ, 0x1, P1 ;  /* 0x00000001ff027807 */ /* 0x000fe40000800000 */
[----:B------:R-:W-:Y:S02]  /*d180*/  SEL R0, R0, RZ, P1 ;  /* 0x000000ff00007207 */ /* 0x000fe40000800000 */
[----:B------:R-:W-:Y:S01]  /*d190*/  LOP3.LUT R2, R9, R2, RZ, 0x3c, !PT ;  /* 0x0000000209027212 */ /* 0x000fe200078e3cff */
[----:B-1----:R-:W-:Y:S06]  /*d1a0*/  @!P0 BRA `(.L_x_307) ;  /* 0x0000000000c88947 */ /* 0x002fec0003800000 */
.L_x_318:
[----:B------:R-:W-:Y:S01]  /*d1b0*/  IMAD R5, R0, 0x8, R5 ;  /* 0x0000000800057824 */ /* 0x000fe200078e0205 */
[----:B------:R-:W-:-:S07]  /*d1c0*/  SHF.L.U32 R0, R2, 0x1f, RZ ;  /* 0x0000001f02007819 */ /* 0x000fce00000006ff */
.L_x_308:
[----:B--2---:R2:W3:Y:S02]  /*d1d0*/  SYNCS.PHASECHK.TRANS64.TRYWAIT P0, [R5+URZ], R0 ;  /* 0x00000000050075a7 */ /* 0x0044e4000800017f */
[----:B---3--:R-:W-:Y:S05]  /*d1e0*/  @!P0 NANOSLEEP.SYNCS 0x989680 ;  /* 0x009896800000895d */ /* 0x008fea0003900000 */
[----:B------:R-:W3:Y:S02]  /*d1f0*/  @!P0 SYNCS.PHASECHK.TRANS64 P0, [R5+URZ], R0 ;  /* 0x00000000050085a7 */ /* 0x000ee4000800007f */
[----:B---3--:R-:W-:Y:S05]  /*d200*/  @!P0 BRA `(.L_x_308) ;  /* 0xfffffffc00f08947 */ /* 0x008fea000383ffff */
.L_x_303:
[----:B------:R-:W-:Y:S05]  /*d210*/  BSYNC B0 ;  /* 0x0000000000007941 */ /* 0x000fea0003800000 */
.L_x_302:
[----:B------:R-:W-:Y:S05]  /*d220*/  EXIT ;  /* 0x000000000000794d */ /* 0x000fea0003800000 */
.L_x_17:
[----:B---3--:R3:W4:Y:S02]  /*d230*/  SYNCS.PHASECHK.TRANS64.TRYWAIT P1, [R3+URZ], R0 ;  /* 0x00000000030075a7 */ /* 0x008724000802017f */
[----:B----4-:R-:W-:Y:S05]  /*d240*/  @!P1 NANOSLEEP.SYNCS 0x989680 ;  /* 0x009896800000995d */ /* 0x010fea0003900000 */
[----:B------:R-:W4:Y:S02]  /*d250*/  @!P1 SYNCS.PHASECHK.TRANS64 P1, [R3+URZ], R0 ;  /* 0x00000000030095a7 */ /* 0x000f24000802007f */
[----:B----4-:R-:W-:Y:S05]  /*d260*/  @!P1 BRA `(.L_x_17) ;  /* 0xfffffffc00f09947 */ /* 0x010fea000383ffff */
[----:B------:R-:W-:Y:S05]  /*d270*/  BRA `(.L_x_16) ;  /* 0xffffff3c00e47947 */ /* 0x000fea000383ffff */
.L_x_22:
[----:B-1----:R-:W-:-:S04]  /*d280*/  IMAD.U32 R4, RZ, RZ, UR9 ;  /* 0x00000009ff047e24 */ /* 0x002fc8000f8e00ff */
[----:B------:R1:W2:Y:S03]  /*d290*/  SYNCS.PHASECHK.TRANS64.TRYWAIT P1, [R4+URZ], R3 ;  /* 0x00000003040075a7 */ /* 0x0002a6000802017f */
[----:B--2---:R-:W-:Y:S05]  /*d2a0*/  @!P1 NANOSLEEP.SYNCS 0x989680 ;  /* 0x009896800000995d */ /* 0x004fea0003900000 */
[----:B------:R-:W2:Y:S02]  /*d2b0*/  @!P1 SYNCS.PHASECHK.TRANS64 P1, [R4+URZ], R3 ;  /* 0x00000003040095a7 */ /* 0x000ea4000802007f */
[----:B--2---:R-:W-:Y:S05]  /*d2c0*/  @!P1 BRA `(.L_x_22) ;  /* 0xfffffffc00ec9947 */ /* 0x004fea000383ffff */
[----:B------:R-:W-:Y:S05]  /*d2d0*/  BRA `(.L_x_21) ;  /* 0xffffff4c00587947 */ /* 0x000fea000383ffff */
.L_x_289:
[----:B------:R-:W-:Y:S01]  /*d2e0*/  BSSY B1, `(.L_x_309) ;  /* 0x0000006000017945 */ /* 0x000fe20003800000 */
[----:B------:R-:W-:-:S07]  /*d2f0*/  IMAD.MOV.U32 R15, RZ, RZ, -0x1 ;  /* 0xffffffffff0f7424 */ /* 0x000fce00078e00ff */
[----:B------:R-:W-:Y:S05]  /*d300*/  WARPSYNC.COLLECTIVE R15, `(.L_x_310) ;  /* 0x000000000f0c7348 */ /* 0x000fea0003c00000 */
[----:B------:R-:W-:Y:S02]  /*d310*/  ELECT P6, UR62, PT ;  /* 0x00000000003e782f */ /* 0x000fe400038c0000 */
[----:B------:R-:W-:Y:S01]  /*d320*/  MOV R14, UR62 ;  /* 0x0000003e000e7c02 */ /* 0x000fe20008000f00 */
[----:B------:R-:W-:Y:S10]  /*d330*/  ENDCOLLECTIVE ;  /* 0x000000000000791b */ /* 0x000ff40003800000 */
.L_x_310:
[----:B------:R-:W-:Y:S05]  /*d340*/  BSYNC B1 ;  /* 0x0000000000017941 */ /* 0x000fea0003800000 */
.L_x_309:
[----:B------:R-:W-:Y:S05]  /*d350*/  BRA `(.L_x_311) ;  /* 0xffffffec00b87947 */ /* 0x000fea000383ffff */
.L_x_292:
[----:B0-----:R0:W1:Y:S02]  /*d360*/  SYNCS.PHASECHK.TRANS64.TRYWAIT P1, [R12+URZ+0x20], R7 ;  /* 0x000020070c0075a7 */ /* 0x001064000802017f */
[----:B-1----:R-:W-:Y:S05]  /*d370*/  @!P1 NANOSLEEP.SYNCS 0x989680 ;  /* 0x009896800000995d */ /* 0x002fea0003900000 */
[----:B------:R-:W1:Y:S02]  /*d380*/  @!P1 SYNCS.PHASECHK.TRANS64 P1, [R12+URZ+0x20], R7 ;  /* 0x000020070c0095a7 */ /* 0x000e64000802007f */
[----:B-1----:R-:W-:Y:S05]  /*d390*/  @!P1 BRA `(.L_x_292) ;  /* 0xfffffffc00f09947 */ /* 0x002fea000383ffff */
[----:B------:R-:W-:Y:S05]  /*d3a0*/  BRA `(.L_x_312) ;  /* 0xffffffec00ec7947 */ /* 0x000fea000383ffff */
.L_x_301:
[----:B------:R-:W-:Y:S01]  /*d3b0*/  BSSY B0, `(.L_x_313) ;  /* 0x0000006000007945 */ /* 0x000fe20003800000 */
[----:B------:R-:W-:-:S07]  /*d3c0*/  IMAD.MOV.U32 R15, RZ, RZ, -0x1 ;  /* 0xffffffffff0f7424 */ /* 0x000fce00078e00ff */
[----:B------:R-:W-:Y:S05]  /*d3d0*/  WARPSYNC.COLLECTIVE R15, `(.L_x_314) ;  /* 0x000000000f0c7348 */ /* 0x000fea0003c00000 */
[----:B------:R-:W-:Y:S02]  /*d3e0*/  ELECT P6, UR62, PT ;  /* 0x00000000003e782f */ /* 0x000fe400038c0000 */
[----:B------:R-:W-:Y:S01]  /*d3f0*/  MOV R14, UR62 ;  /* 0x0000003e000e7c02 */ /* 0x000fe20008000f00 */
[----:B------:R-:W-:Y:S10]  /*d400*/  ENDCOLLECTIVE ;  /* 0x000000000000791b */ /* 0x000ff40003800000 */
.L_x_314:
[----:B------:R-:W-:Y:S05]  /*d410*/  BSYNC B0 ;  /* 0x0000000000007941 */ /* 0x000fea0003800000 */
.L_x_313:
[----:B------:R-:W-:Y:S05]  /*d420*/  BRA `(.L_x_315) ;  /* 0xfffffff800cc7947 */ /* 0x000fea000383ffff */
.L_x_305:
[----:B0-----:R0:W1:Y:S02]  /*d430*/  SYNCS.PHASECHK.TRANS64.TRYWAIT P0, [R7+URZ], R4 ;  /* 0x00000004070075a7 */ /* 0x001064000800017f */
[----:B-1----:R-:W-:Y:S05]  /*d440*/  @!P0 NANOSLEEP.SYNCS 0x989680 ;  /* 0x009896800000895d */ /* 0x002fea0003900000 */
[----:B------:R-:W1:Y:S02]  /*d450*/  @!P0 SYNCS.PHASECHK.TRANS64 P0, [R7+URZ], R4 ;  /* 0x00000004070085a7 */ /* 0x000e64000800007f */
[----:B-1----:R-:W-:Y:S05]  /*d460*/  @!P0 BRA `(.L_x_305) ;  /* 0xfffffffc00f08947 */ /* 0x002fea000383ffff */
[----:B------:R-:W-:Y:S05]  /*d470*/  BRA `(.L_x_316) ;  /* 0xfffffffc000c7947 */ /* 0x000fea000383ffff */
.L_x_306:
[----:B0-----:R0:W1:Y:S02]  /*d480*/  SYNCS.PHASECHK.TRANS64.TRYWAIT P0, [R6+URZ], R3 ;  /* 0x00000003060075a7 */ /* 0x001064000800017f */
[----:B-1----:R-:W-:Y:S05]  /*d490*/  @!P0 NANOSLEEP.SYNCS 0x989680 ;  /* 0x009896800000895d */ /* 0x002fea0003900000 */
[----:B------:R-:W1:Y:S02]  /*d4a0*/  @!P0 SYNCS.PHASECHK.TRANS64 P0, [R6+URZ], R3 ;  /* 0x00000003060085a7 */ /* 0x000e64000800007f */
[----:B-1----:R-:W-:Y:S05]  /*d4b0*/  @!P0 BRA `(.L_x_306) ;  /* 0xfffffffc00f08947 */ /* 0x002fea000383ffff */
[----:B------:R-:W-:Y:S05]  /*d4c0*/  BRA `(.L_x_317) ;  /* 0xfffffffc001c7947 */ /* 0x000fea000383ffff */
.L_x_307:
[----:B-1----:R1:W2:Y:S02]  /*d4d0*/  SYNCS.PHASECHK.TRANS64.TRYWAIT P0, [R7+URZ], R4 ;  /* 0x00000004070075a7 */ /* 0x0022a4000800017f */
[----:B--2---:R-:W-:Y:S05]  /*d4e0*/  @!P0 NANOSLEEP.SYNCS 0x989680 ;  /* 0x009896800000895d */ /* 0x004fea0003900000 */
[----:B------:R-:W2:Y:S02]  /*d4f0*/  @!P0 SYNCS.PHASECHK.TRANS64 P0, [R7+URZ], R4 ;  /* 0x00000004070085a7 */ /* 0x000ea4000800007f */
[----:B--2---:R-:W-:Y:S05]  /*d500*/  @!P0 BRA `(.L_x_307) ;  /* 0xfffffffc00f08947 */ /* 0x004fea000383ffff */
[----:B------:R-:W-:Y:S05]  /*d510*/  BRA `(.L_x_318) ;  /* 0xfffffffc00247947 */ /* 0x000fea000383ffff */
.L_x_319:
[----:B------:R-:W-:-:S00]  /*d520*/  BRA `(.L_x_319) ;  /* 0xfffffffc00fc7947 */ /* 0x000fc0000383ffff */
[----:B------:R-:W-:-:S00]  /*d530*/  NOP ;  /* 0x0000000000007918 */ /* 0x000fc00000000000 */
        /* <DEDUP_REMOVED lines=12> */
.L_x_320:


//--------------------- .nv.global.init           --------------------------
	.section	.nv.global.init,"aw",@progbits
.nv.global.init:
	.type		$str$22,@object
	.size		$str$22,($str$23 - $str$22)
$str$22:
        /*0000*/ 	.byte	0x6b, 0x5f, 0x74, 0x69, 0x6c, 0x65, 0x5f, 0x63, 0x6f, 0x75, 0x6e, 0x74, 0x20, 0x3e, 0x3d, 0x20
        /*0010*/ 	.byte	0x31, 0x00
	.type		$str$23,@object
	.size		$str$23,(__unnamed_1 - $str$23)
$str$23:
        /*0012*/ 	.byte	0x2f, 0x74, 0x6d, 0x70, 0x2f, 0x63, 0x75, 0x74, 0x6c, 0x61, 0x73, 0x73, 0x5f, 0x73, 0x77, 0x65
        /*0022*/ 	.byte	0x65, 0x70, 0x5f, 0x73, 0x72, 0x63, 0x2f, 0x69, 0x6e, 0x63, 0x6c, 0x75, 0x64, 0x65, 0x2f, 0x63
        /*0032*/ 	.byte	0x75, 0x74, 0x6c, 0x61, 0x73, 0x73, 0x2f, 0x67, 0x65, 0x6d, 0x6d, 0x2f, 0x63, 0x6f, 0x6c, 0x6c
        /*0042*/ 	.byte	0x65, 0x63, 0x74, 0x69, 0x76, 0x65, 0x2f, 0x73, 0x6d, 0x39, 0x30, 0x5f, 0x6d, 0x6d, 0x61, 0x5f
        /*0052*/ 	.byte	0x74, 0x6d, 0x61, 0x5f, 0x67, 0x6d, 0x6d, 0x61, 0x5f, 0x73, 0x73, 0x5f, 0x77, 0x61, 0x72, 0x70
        /*0062*/ 	.byte	0x73, 0x70, 0x65, 0x63, 0x69, 0x61, 0x6c, 0x69, 0x7a, 0x65, 0x64, 0x2e, 0x68, 0x70, 0x70, 0x00
	.type		__unnamed_1,@object
	.size		__unnamed_1,(.L_0 - __unnamed_1)
__unnamed_1:
        /*0072*/ 	.byte	0x76, 0x6f, 0x69, 0x64, 0x20, 0x63, 0x75, 0x74, 0x6c, 0x61, 0x73, 0x73, 0x3a, 0x3a, 0x67, 0x65
        /* <DEDUP_REMOVED lines=177> */
        /*0b92*/ 	.byte	0x5d, 0x00
.L_0:


//--------------------- .nv.shared._ZN7cutlass13device_kernelINS_4gemm6kernel13GemmUniversalIN4cute5tupleIJiiiiEEENS1_10collective13CollectiveMmaINS1_34MainloopSm90TmaGmmaWarpSpecializedILi4ENS5_IJNS4_1CILi1EEESB_SB_EEENS1_35KernelTmaWarpSpecializedCooperativeEEENS5_IJNSA_ILi256EEENSA_ILi128EEESG_EEENS_10tfloat32_tENS5_IJlSB_lEEESI_SJ_NS4_8TiledMMAINS4_8MMA_AtomIJNS4_4SM904GMMA30MMA_64x128x8_F32TF32TF32_SS_TNILNSN_7ScaleInE1ELSP_1EEEEEENS4_6LayoutINS5_IJNSA_ILi2EEESB_SB_EEENS5_IJSB_NSA_ILi0EEESV_EEEEENS5_IJNS4_10UnderscoreESY_SY_EEEEENS4_13SM90_TMA_LOADENS4_14ComposedLayoutINS4_7SwizzleILi3ELi4ELi3EEENS4_18smem_ptr_flag_bitsILi32EEENSS_INS5_IJNSA_ILi8EEENSA_ILi32EEEEEENS5_IJS18_SB_EEEEEEEvNS4_8identityES11_S1C_vS1D_EENS_8epilogue10collective6detail29Sm90TmaWarpSpecializedAdapterINS1G_15DefaultEpilogueISI_SJ_SJ_NS1F_6thread17LinearCombinationISI_Li1EffLNS1K_9ScaleType4KindE0ELNS_15FloatRoundStyleE2ESI_EENS1_15EpilogueDefaultEEEEEvvEEEEvNT_6ParamsE --------------------------
	.section	.nv.shared._ZN7cutlass13device_kernelINS_4gemm6kernel13GemmUniversalIN4cute5tupleIJiiiiEEENS1_10collective13CollectiveMmaINS1_34MainloopSm90TmaGmmaWarpSpecializedILi4ENS5_IJNS4_1CILi1EEESB_SB_EEENS1_35KernelTmaWarpSpecializedCooperativeEEENS5_IJNSA_ILi256EEENSA_ILi128EEESG_EEENS_10tfloat32_tENS5_IJlSB_lEEESI_SJ_NS4_8TiledMMAINS4_8MMA_AtomIJNS4_4SM904GMMA30MMA_64x128x8_F32TF32TF32_SS_TNILNSN_7ScaleInE1ELSP_1EEEEEENS4_6LayoutINS5_IJNSA_ILi2EEESB_SB_EEENS5_IJSB_NSA_ILi0EEESV_EEEEENS5_IJNS4_10UnderscoreESY_SY_EEEEENS4_13SM90_TMA_LOADENS4_14ComposedLayoutINS4_7SwizzleILi3ELi4ELi3EEENS4_18smem_ptr_flag_bitsILi32EEENSS_INS5_IJNSA_ILi8EEENSA_ILi32EEEEEENS5_IJS18_SB_EEEEEEEvNS4_8identityES11_S1C_vS1D_EENS_8epilogue10collective6detail29Sm90TmaWarpSpecializedAdapterINS1G_15DefaultEpilogueISI_SJ_SJ_NS1F_6thread17LinearCombinationISI_Li1EffLNS1K_9ScaleType4KindE0ELNS_15FloatRoundStyleE2ESI_EENS1_15EpilogueDefaultEEEEEvvEEEEvNT_6ParamsE,"aw",@nobits
	.sectionflags	@""
	.align	16
	.zero		1024


//--------------------- .nv.shared.reserved.0     --------------------------
	.section	.nv.shared.reserved.0,"aw",@nobits
	.weak		__nv_reservedSMEM_offset_0_alias
	.size		__nv_reservedSMEM_offset_0_alias, 0, 0
	.other		__nv_reservedSMEM_offset_0_alias,@"STO_CUDA_RESERVED_SHARED STV_DEFAULT"
__nv_reservedSMEM_offset_0_alias:
	.zero		0


//--------------------- .nv.global                --------------------------
	.section	.nv.global,"aw",@nobits
.nv.global:
	.type		_ZN39_INTERNAL_7d038f45_4_k_cu_53e6f66c_61194cute1_E,@object
	.size		_ZN39_INTERNAL_7d038f45_4_k_cu_53e6f66c_61194cute1_E,(_ZN39_INTERNAL_7d038f45_4_k_cu_53e6f66c_61194cuda3std3__45__cpo6cbeginE - _ZN39_INTERNAL_7d038f45_4_k_cu_53e6f66c_61194cute1_E)
_ZN39_INTERNAL_7d038f45_4_k_cu_53e6f66c_61194cute1_E:
	.zero		1
	.type		_ZN39_INTERNAL_7d038f45_4_k_cu_53e6f66c_61194cuda3std3__45__cpo6cbeginE,@object
	.size		_ZN39_INTERNAL_7d038f45_4_k_cu_53e6f66c_61194cuda3std3__45__cpo6cbeginE,(_ZN39_INTERNAL_7d038f45_4_k_cu_53e6f66c_61194cuda3std3__48in_placeE - _ZN39_INTERNAL_7d038f45_4_k_cu_53e6f66c_61194cuda3std3__45__cpo6cbeginE)
_ZN39_INTERNAL_7d038f45_4_k_cu_53e6f66c_61194cuda3std3__45__cpo6cbeginE:
	.zero		1
	.type		_ZN39_INTERNAL_7d038f45_4_k_cu_53e6f66c_61194cuda3std3__48in_placeE,@object
	.size		_ZN39_INTERNAL_7d038f45_4_k_cu_53e6f66c_61194cuda3std3__48in_placeE,(_ZN39_INTERNAL_7d038f45_4_k_cu_53e6f66c_61194cuda3std6ranges3__45__cpo9iter_moveE - _ZN39_INTERNAL_7d038f45_4_k_cu_53e6f66c_61194cuda3std3__48in_placeE)
_ZN39_INTERNAL_7d038f45_4_k_cu_53e6f66c_61194cuda3std3__48in_placeE:
	.zero		1
	.type		_ZN39_INTERNAL_7d038f45_4_k_cu_53e6f66c_61194cuda3std6ranges3__45__cpo9iter_moveE,@object
	.size		_ZN39_INTERNAL_7d038f45_4_k_cu_53e6f66c_61194cuda3std6ranges3__45__cpo9iter_moveE,(_ZN39_INTERNAL_7d038f45_4_k_cu_53e6f66c_61194cuda3std3__45__cpo5beginE - _ZN39_INTERNAL_7d038f45_4_k_cu_53e6f66c_61194cuda3std6ranges3__45__cpo9iter_moveE)
_ZN39_INTERNAL_7d038f45_4_k_cu_53e6f66c_61194cuda3std6ranges3__45__cpo9iter_moveE:
	.zero		1
	.type		_ZN39_INTERNAL_7d038f45_4_k_cu_53e6f66c_61194cuda3std3__45__cpo5beginE,@object
	.size		_ZN39_INTERNAL_7d038f45_4_k_cu_53e6f66c_61194cuda3std3__45__cpo5beginE,(_ZN39_INTERNAL_7d038f45_4_k_cu_53e6f66c_61194cuda3std3__441_GLOBAL__N__7d038f45_4_k_cu_53e6f66c_61196ignoreE - _ZN39_INTERNAL_7d038f45_4_k_cu_53e6f66c_61194cuda3std3__45__cpo5beginE)
_ZN39_INTERNAL_7d038f45_4_k_cu_53e6f66c_61194cuda3std3__45__cpo5beginE:
	.zero		1
	.type		_ZN39_INTERNAL_7d038f45_4_k_cu_53e6f66c_61194cuda3std3__441_GLOBAL__N__7d038f45_4_k_cu_53e6f66c_61196ignoreE,@object
	.size		_ZN39_INTERNAL_7d038f45_4_k_cu_53e6f66c_61194cuda3std3__441_GLOBAL__N__7d038f45_4_k_cu_53e6f66c_61196ignoreE,(_ZN39_INTERNAL_7d038f45_4_k_cu_53e6f66c_61194cute7productE - _ZN39_INTERNAL_7d038f45_4_k_cu_53e6f66c_61194cuda3std3__441_GLOBAL__N__7d038f45_4_k_cu_53e6f66c_61196ignoreE)
_ZN39_INTERNAL_7d038f45_4_k_cu_53e6f66c_61194cuda3std3__441_GLOBAL__N__7d038f45_4_k_cu_53e6f66c_61196ignoreE:
	.zero		1
	.type		_ZN39_INTERNAL_7d038f45_4_k_cu_53e6f66c_61194cute7productE,@object
	.size		_ZN39_INTERNAL_7d038f45_4_k_cu_53e6f66c_61194cute7productE,(_ZN39_INTERNAL_7d038f45_4_k_cu_53e6f66c_61194cuda3std3__45__cpo3endE - _ZN39_INTERNAL_7d038f45_4_k_cu_53e6f66c_61194cute7productE)
_ZN39_INTERNAL_7d038f45_4_k_cu_53e6f66c_61194cute7productE:
	.zero		1
	.type		_ZN39_INTERNAL_7d038f45_4_k_cu_53e6f66c_61194cuda3std3__45__cpo3endE,@object
	.size		_ZN39_INTERNAL_7d038f45_4_k_cu_53e6f66c_61194cuda3std3__45__cpo3endE,(_ZN39_INTERNAL_7d038f45_4_k_cu_53e6f66c_61194cuda3std3__419piecewise_constructE - _ZN39_INTERNAL_7d038f45_4_k_cu_53e6f66c_61194cuda3std3__45__cpo3endE)
_ZN39_INTERNAL_7d038f45_4_k_cu_53e6f66c_61194cuda3std3__45__cpo3endE:
	.zero		1
	.type		_ZN39_INTERNAL_7d038f45_4_k_cu_53e6f66c_61194cuda3std3__419piecewise_constructE,@object
	.size		_ZN39_INTERNAL_7d038f45_4_k_cu_53e6f66c_61194cuda3std3__419piecewise_constructE,(_ZN39_INTERNAL_7d038f45_4_k_cu_53e6f66c_61194cuda3std3__45__cpo4cendE - _ZN39_INTERNAL_7d038f45_4_k_cu_53e6f66c_61194cuda3std3__419piecewise_constructE)
_ZN39_INTERNAL_7d038f45_4_k_cu_53e6f66c_61194cuda3std3__419piecewise_constructE:
	.zero		1
	.type		_ZN39_INTERNAL_7d038f45_4_k_cu_53e6f66c_61194cuda3std3__45__cpo4cendE,@object
	.size		_ZN39_INTERNAL_7d038f45_4_k_cu_53e6f66c_61194cuda3std3__45__cpo4cendE,(_ZN39_INTERNAL_7d038f45_4_k_cu_53e6f66c_61194cuda3std6ranges3__45__cpo4swapE - _ZN39_INTERNAL_7d038f45_4_k_cu_53e6f66c_61194cuda3std3__45__cpo4cendE)
_ZN39_INTERNAL_7d038f45_4_k_cu_53e6f66c_61194cuda3std3__45__cpo4cendE:
	.zero		1
	.type		_ZN39_INTERNAL_7d038f45_4_k_cu_53e6f66c_61194cuda3std6ranges3__45__cpo4swapE,@object
	.size		_ZN39_INTERNAL_7d038f45_4_k_cu_53e6f66c_61194cuda3std6ranges3__45__cpo4swapE,(.L_8 - _ZN39_INTERNAL_7d038f45_4_k_cu_53e6f66c_61194cuda3std6ranges3__45__cpo4swapE)
_ZN39_INTERNAL_7d038f45_4_k_cu_53e6f66c_61194cuda3std6ranges3__45__cpo4swapE:
	.zero		1
.L_8:


//--------------------- .nv.constant0._ZN7cutlass13device_kernelINS_4gemm6kernel13GemmUniversalIN4cute5tupleIJiiiiEEENS1_10collective13CollectiveMmaINS1_34MainloopSm90TmaGmmaWarpSpecializedILi4ENS5_IJNS4_1CILi1EEESB_SB_EEENS1_35KernelTmaWarpSpecializedCooperativeEEENS5_IJNSA_ILi256EEENSA_ILi128EEESG_EEENS_10tfloat32_tENS5_IJlSB_lEEESI_SJ_NS4_8TiledMMAINS4_8MMA_AtomIJNS4_4SM904GMMA30MMA_64x128x8_F32TF32TF32_SS_TNILNSN_7ScaleInE1ELSP_1EEEEEENS4_6LayoutINS5_IJNSA_ILi2EEESB_SB_EEENS5_IJSB_NSA_ILi0EEESV_EEEEENS5_IJNS4_10UnderscoreESY_SY_EEEEENS4_13SM90_TMA_LOADENS4_14ComposedLayoutINS4_7SwizzleILi3ELi4ELi3EEENS4_18smem_ptr_flag_bitsILi32EEENSS_INS5_IJNSA_ILi8EEENSA_ILi32EEEEEENS5_IJS18_SB_EEEEEEEvNS4_8identityES11_S1C_vS1D_EENS_8epilogue10collective6detail29Sm90TmaWarpSpecializedAdapterINS1G_15DefaultEpilogueISI_SJ_SJ_NS1F_6thread17LinearCombinationISI_Li1EffLNS1K_9ScaleType4KindE0ELNS_15FloatRoundStyleE2ESI_EENS1_15EpilogueDefaultEEEEEvvEEEEvNT_6ParamsE --------------------------
	.section	.nv.constant0._ZN7cutlass13device_kernelINS_4gemm6kernel13GemmUniversalIN4cute5tupleIJiiiiEEENS1_10collective13CollectiveMmaINS1_34MainloopSm90TmaGmmaWarpSpecializedILi4ENS5_IJNS4_1CILi1EEESB_SB_EEENS1_35KernelTmaWarpSpecializedCooperativeEEENS5_IJNSA_ILi256EEENSA_ILi128EEESG_EEENS_10tfloat32_tENS5_IJlSB_lEEESI_SJ_NS4_8TiledMMAINS4_8MMA_AtomIJNS4_4SM904GMMA30MMA_64x128x8_F32TF32TF32_SS_TNILNSN_7ScaleInE1ELSP_1EEEEEENS4_6LayoutINS5_IJNSA_ILi2EEESB_SB_EEENS5_IJSB_NSA_ILi0EEESV_EEEEENS5_IJNS4_10UnderscoreESY_SY_EEEEENS4_13SM90_TMA_LOADENS4_14ComposedLayoutINS4_7SwizzleILi3ELi4ELi3EEENS4_18smem_ptr_flag_bitsILi32EEENSS_INS5_IJNSA_ILi8EEENSA_ILi32EEEEEENS5_IJS18_SB_EEEEEEEvNS4_8identityES11_S1C_vS1D_EENS_8epilogue10collective6detail29Sm90TmaWarpSpecializedAdapterINS1G_15DefaultEpilogueISI_SJ_SJ_NS1F_6thread17LinearCombinationISI_Li1EffLNS1K_9ScaleType4KindE0ELNS_15FloatRoundStyleE2ESI_EENS1_15EpilogueDefaultEEEEEvvEEEEvNT_6ParamsE,"a",@progbits
	.sectionflags	@""
	.align	4
.nv.constant0._ZN7cutlass13device_kernelINS_4gemm6kernel13GemmUniversalIN4cute5tupleIJiiiiEEENS1_10collective13CollectiveMmaINS1_34MainloopSm90TmaGmmaWarpSpecializedILi4ENS5_IJNS4_1CILi1EEESB_SB_EEENS1_35KernelTmaWarpSpecializedCooperativeEEENS5_IJNSA_ILi256EEENSA_ILi128EEESG_EEENS_10tfloat32_tENS5_IJlSB_lEEESI_SJ_NS4_8TiledMMAINS4_8MMA_AtomIJNS4_4SM904GMMA30MMA_64x128x8_F32TF32TF32_SS_TNILNSN_7ScaleInE1ELSP_1EEEEEENS4_6LayoutINS5_IJNSA_ILi2EEESB_SB_EEENS5_IJSB_NSA_ILi0EEESV_EEEEENS5_IJNS4_10UnderscoreESY_SY_EEEEENS4_13SM90_TMA_LOADENS4_14ComposedLayoutINS4_7SwizzleILi3ELi4ELi3EEENS4_18smem_ptr_flag_bitsILi32EEENSS_INS5_IJNSA_ILi8EEENSA_ILi32EEEEEENS5_IJS18_SB_EEEEEEEvNS4_8identityES11_S1C_vS1D_EENS_8epilogue10collective6detail29Sm90TmaWarpSpecializedAdapterINS1G_15DefaultEpilogueISI_SJ_SJ_NS1F_6thread17LinearCombinationISI_Li1EffLNS1K_9ScaleType4KindE0ELNS_15FloatRoundStyleE2ESI_EENS1_15EpilogueDefaultEEEEEvvEEEEvNT_6ParamsE:
	.zero		1664


//--------------------- SYMBOLS --------------------------

	.type		.nv.reservedSmem.offset0,@object
	.size		.nv.reservedSmem.offset0,0x4
	.type		__assertfail,@function
